//
// Generated by NVIDIA NVVM Compiler
//
// Compiler Build ID: CL-36424714
// Cuda compilation tools, release 13.0, V13.0.88
// Based on NVVM 20.0.0
//

.version 9.0
.target sm_100
.address_size 64

	// .globl	default_function_kernel0
// _ZZ24default_function_kernel0E15pad_temp_shared has been demoted
// _ZZ24default_function_kernel0E13kernel_shared has been demoted

.visible .entry default_function_kernel0(
	.param .u64 .ptr .align 1 default_function_kernel0_param_0,
	.param .u64 .ptr .align 1 default_function_kernel0_param_1,
	.param .u64 .ptr .align 1 default_function_kernel0_param_2
)
{
	.reg .pred 	%p<142>;
	.reg .b16 	%rs<174>;
	.reg .b32 	%r<177>;
	.reg .b32 	%f<793>;
	.reg .b64 	%rd<51>;
	// demoted variable
	.shared .align 4 .b8 _ZZ24default_function_kernel0E15pad_temp_shared[2016];
	// demoted variable
	.shared .align 4 .b8 _ZZ24default_function_kernel0E13kernel_shared[2304];
	ld.param.u64 	%rd15, [default_function_kernel0_param_0];
	ld.param.u64 	%rd16, [default_function_kernel0_param_1];
	cvta.to.global.u64 	%rd17, %rd16;
	cvta.to.global.u64 	%rd18, %rd15;
	mov.u32 	%r1, %tid.x;
	mul.lo.s32 	%r39, %r1, 9;
	cvt.u16.u32 	%rs1, %r39;
	mul.hi.u16 	%rs2, %rs1, 24967;
	shr.u16 	%rs3, %rs2, 3;
	mul.lo.s16 	%rs4, %rs3, 21;
	sub.s16 	%rs5, %rs1, %rs4;
	cvt.u32.u16 	%r40, %rs5;
	mul.lo.s16 	%rs6, %rs5, 37;
	shr.u16 	%rs7, %rs6, 8;
	sub.s16 	%rs8, %rs5, %rs7;
	and.b16  	%rs9, %rs8, 254;
	shr.u16 	%rs10, %rs9, 1;
	add.s16 	%rs11, %rs10, %rs7;
	and.b16  	%rs12, %rs11, 252;
	shr.u16 	%rs13, %rs12, 2;
	cvt.u32.u16 	%r41, %rs13;
	mov.u32 	%r42, %ctaid.y;
	or.b32  	%r43, %r42, %r41;
	setp.ne.s32 	%p33, %r43, 0;
	setp.eq.s32 	%p34, %r43, 0;
	add.s32 	%r44, %r42, %r41;
	setp.gt.u32 	%p35, %r44, 7;
	mul.hi.u16 	%rs14, %rs1, 18725;
	shr.u16 	%rs15, %rs14, 1;
	mul.lo.s16 	%rs16, %rs15, 7;
	sub.s16 	%rs17, %rs1, %rs16;
	setp.eq.s16 	%p36, %rs17, 0;
	or.pred  	%p37, %p34, %p36;
	or.pred  	%p1, %p37, %p35;
	mov.u32 	%r2, %tid.z;
	mul.lo.s32 	%r46, %r2, 147;
	mul.lo.s16 	%rs19, %rs3, 49;
	cvt.u32.u16 	%r47, %rs19;
	mul.lo.s32 	%r3, %r42, 7;
	mad.lo.s32 	%r48, %r2, 63, %r39;
	shl.b32 	%r49, %r48, 2;
	mov.u32 	%r50, _ZZ24default_function_kernel0E15pad_temp_shared;
	add.s32 	%r4, %r50, %r49;
	add.s16 	%rs20, %rs1, 1;
	mul.hi.u16 	%rs21, %rs20, -15603;
	shr.u16 	%rs22, %rs21, 4;
	mul.lo.s16 	%rs23, %rs22, 21;
	sub.s16 	%rs24, %rs20, %rs23;
	cvt.u32.u16 	%r51, %rs24;
	mul.lo.s16 	%rs25, %rs24, 37;
	shr.u16 	%rs26, %rs25, 8;
	sub.s16 	%rs27, %rs24, %rs26;
	and.b16  	%rs28, %rs27, 254;
	shr.u16 	%rs29, %rs28, 1;
	add.s16 	%rs30, %rs29, %rs26;
	and.b16  	%rs31, %rs30, 252;
	shr.u16 	%rs32, %rs31, 2;
	cvt.u32.u16 	%r52, %rs32;
	or.b32  	%r53, %r42, %r52;
	setp.ne.s32 	%p38, %r53, 0;
	setp.eq.s32 	%p39, %r53, 0;
	add.s32 	%r54, %r42, %r52;
	setp.gt.u32 	%p40, %r54, 7;
	mul.hi.u16 	%rs33, %rs20, 18725;
	shr.u16 	%rs34, %rs33, 1;
	mul.lo.s16 	%rs35, %rs34, 7;
	sub.s16 	%rs36, %rs20, %rs35;
	setp.eq.s16 	%p41, %rs36, 0;
	or.pred  	%p42, %p39, %p41;
	or.pred  	%p2, %p42, %p40;
	mul.wide.u16 	%r56, %rs22, 49;
	add.s16 	%rs38, %rs1, 2;
	mul.hi.u16 	%rs39, %rs38, -15603;
	shr.u16 	%rs40, %rs39, 4;
	mul.lo.s16 	%rs41, %rs40, 21;
	sub.s16 	%rs42, %rs38, %rs41;
	cvt.u32.u16 	%r57, %rs42;
	mul.lo.s16 	%rs43, %rs42, 37;
	shr.u16 	%rs44, %rs43, 8;
	sub.s16 	%rs45, %rs42, %rs44;
	and.b16  	%rs46, %rs45, 254;
	shr.u16 	%rs47, %rs46, 1;
	add.s16 	%rs48, %rs47, %rs44;
	and.b16  	%rs49, %rs48, 252;
	shr.u16 	%rs50, %rs49, 2;
	cvt.u32.u16 	%r58, %rs50;
	or.b32  	%r59, %r42, %r58;
	setp.ne.s32 	%p43, %r59, 0;
	setp.eq.s32 	%p44, %r59, 0;
	add.s32 	%r60, %r42, %r58;
	setp.gt.u32 	%p45, %r60, 7;
	mul.hi.u16 	%rs51, %rs38, 18725;
	shr.u16 	%rs52, %rs51, 1;
	mul.lo.s16 	%rs53, %rs52, 7;
	sub.s16 	%rs54, %rs38, %rs53;
	setp.eq.s16 	%p46, %rs54, 0;
	or.pred  	%p47, %p44, %p46;
	or.pred  	%p3, %p47, %p45;
	mul.wide.u16 	%r62, %rs40, 49;
	add.s16 	%rs56, %rs1, 3;
	mul.hi.u16 	%rs57, %rs56, -15603;
	shr.u16 	%rs58, %rs57, 4;
	mul.lo.s16 	%rs59, %rs58, 21;
	sub.s16 	%rs60, %rs56, %rs59;
	cvt.u32.u16 	%r63, %rs60;
	mul.lo.s16 	%rs61, %rs60, 37;
	shr.u16 	%rs62, %rs61, 8;
	sub.s16 	%rs63, %rs60, %rs62;
	and.b16  	%rs64, %rs63, 254;
	shr.u16 	%rs65, %rs64, 1;
	add.s16 	%rs66, %rs65, %rs62;
	and.b16  	%rs67, %rs66, 252;
	shr.u16 	%rs68, %rs67, 2;
	cvt.u32.u16 	%r64, %rs68;
	or.b32  	%r65, %r42, %r64;
	setp.ne.s32 	%p48, %r65, 0;
	setp.eq.s32 	%p49, %r65, 0;
	add.s32 	%r66, %r42, %r64;
	setp.gt.u32 	%p50, %r66, 7;
	mul.hi.u16 	%rs69, %rs56, 18725;
	shr.u16 	%rs70, %rs69, 1;
	mul.lo.s16 	%rs71, %rs70, 7;
	sub.s16 	%rs72, %rs56, %rs71;
	setp.eq.s16 	%p51, %rs72, 0;
	or.pred  	%p52, %p49, %p51;
	or.pred  	%p4, %p52, %p50;
	mul.wide.u16 	%r68, %rs58, 49;
	add.s16 	%rs74, %rs1, 4;
	mul.hi.u16 	%rs75, %rs74, -15603;
	shr.u16 	%rs76, %rs75, 4;
	mul.lo.s16 	%rs77, %rs76, 21;
	sub.s16 	%rs78, %rs74, %rs77;
	cvt.u32.u16 	%r69, %rs78;
	mul.lo.s16 	%rs79, %rs78, 37;
	shr.u16 	%rs80, %rs79, 8;
	sub.s16 	%rs81, %rs78, %rs80;
	and.b16  	%rs82, %rs81, 254;
	shr.u16 	%rs83, %rs82, 1;
	add.s16 	%rs84, %rs83, %rs80;
	and.b16  	%rs85, %rs84, 252;
	shr.u16 	%rs86, %rs85, 2;
	cvt.u32.u16 	%r70, %rs86;
	or.b32  	%r71, %r42, %r70;
	setp.ne.s32 	%p53, %r71, 0;
	setp.eq.s32 	%p54, %r71, 0;
	add.s32 	%r72, %r42, %r70;
	setp.gt.u32 	%p55, %r72, 7;
	mul.hi.u16 	%rs87, %rs74, 18725;
	shr.u16 	%rs88, %rs87, 1;
	mul.lo.s16 	%rs89, %rs88, 7;
	sub.s16 	%rs90, %rs74, %rs89;
	setp.eq.s16 	%p56, %rs90, 0;
	or.pred  	%p57, %p54, %p56;
	or.pred  	%p5, %p57, %p55;
	mul.wide.u16 	%r74, %rs76, 49;
	add.s16 	%rs92, %rs1, 5;
	mul.hi.u16 	%rs93, %rs92, -15603;
	shr.u16 	%rs94, %rs93, 4;
	mul.lo.s16 	%rs95, %rs94, 21;
	sub.s16 	%rs96, %rs92, %rs95;
	cvt.u32.u16 	%r75, %rs96;
	mul.lo.s16 	%rs97, %rs96, 37;
	shr.u16 	%rs98, %rs97, 8;
	sub.s16 	%rs99, %rs96, %rs98;
	and.b16  	%rs100, %rs99, 254;
	shr.u16 	%rs101, %rs100, 1;
	add.s16 	%rs102, %rs101, %rs98;
	and.b16  	%rs103, %rs102, 252;
	shr.u16 	%rs104, %rs103, 2;
	cvt.u32.u16 	%r76, %rs104;
	or.b32  	%r77, %r42, %r76;
	setp.ne.s32 	%p58, %r77, 0;
	setp.eq.s32 	%p59, %r77, 0;
	add.s32 	%r78, %r42, %r76;
	setp.gt.u32 	%p60, %r78, 7;
	mul.hi.u16 	%rs105, %rs92, 18725;
	shr.u16 	%rs106, %rs105, 1;
	mul.lo.s16 	%rs107, %rs106, 7;
	sub.s16 	%rs108, %rs92, %rs107;
	setp.eq.s16 	%p61, %rs108, 0;
	or.pred  	%p62, %p59, %p61;
	or.pred  	%p6, %p62, %p60;
	mul.wide.u16 	%r80, %rs94, 49;
	add.s16 	%rs110, %rs1, 6;
	mul.hi.u16 	%rs111, %rs110, -15603;
	shr.u16 	%rs112, %rs111, 4;
	mul.lo.s16 	%rs113, %rs112, 21;
	sub.s16 	%rs114, %rs110, %rs113;
	cvt.u32.u16 	%r81, %rs114;
	mul.lo.s16 	%rs115, %rs114, 37;
	shr.u16 	%rs116, %rs115, 8;
	sub.s16 	%rs117, %rs114, %rs116;
	and.b16  	%rs118, %rs117, 254;
	shr.u16 	%rs119, %rs118, 1;
	add.s16 	%rs120, %rs119, %rs116;
	and.b16  	%rs121, %rs120, 252;
	shr.u16 	%rs122, %rs121, 2;
	cvt.u32.u16 	%r82, %rs122;
	or.b32  	%r83, %r42, %r82;
	setp.ne.s32 	%p63, %r83, 0;
	setp.eq.s32 	%p64, %r83, 0;
	add.s32 	%r84, %r42, %r82;
	setp.gt.u32 	%p65, %r84, 7;
	mul.hi.u16 	%rs123, %rs110, 18725;
	shr.u16 	%rs124, %rs123, 1;
	mul.lo.s16 	%rs125, %rs124, 7;
	sub.s16 	%rs126, %rs110, %rs125;
	setp.eq.s16 	%p66, %rs126, 0;
	or.pred  	%p67, %p64, %p66;
	or.pred  	%p7, %p67, %p65;
	mul.wide.u16 	%r86, %rs112, 49;
	add.s16 	%rs128, %rs1, 7;
	mul.hi.u16 	%rs129, %rs128, -15603;
	shr.u16 	%rs130, %rs129, 4;
	mul.lo.s16 	%rs131, %rs130, 21;
	sub.s16 	%rs132, %rs128, %rs131;
	cvt.u32.u16 	%r87, %rs132;
	mul.lo.s16 	%rs133, %rs132, 37;
	shr.u16 	%rs134, %rs133, 8;
	sub.s16 	%rs135, %rs132, %rs134;
	and.b16  	%rs136, %rs135, 254;
	shr.u16 	%rs137, %rs136, 1;
	add.s16 	%rs138, %rs137, %rs134;
	and.b16  	%rs139, %rs138, 252;
	shr.u16 	%rs140, %rs139, 2;
	cvt.u32.u16 	%r88, %rs140;
	or.b32  	%r89, %r42, %r88;
	setp.ne.s32 	%p68, %r89, 0;
	setp.eq.s32 	%p69, %r89, 0;
	add.s32 	%r90, %r42, %r88;
	setp.gt.u32 	%p70, %r90, 7;
	or.pred  	%p71, %p69, %p36;
	or.pred  	%p8, %p71, %p70;
	mul.wide.u16 	%r92, %rs130, 49;
	add.s16 	%rs141, %rs1, 8;
	mul.hi.u16 	%rs142, %rs141, -15603;
	shr.u16 	%rs143, %rs142, 4;
	mul.lo.s16 	%rs144, %rs143, 21;
	sub.s16 	%rs145, %rs141, %rs144;
	cvt.u32.u16 	%r93, %rs145;
	mul.lo.s16 	%rs146, %rs145, 37;
	shr.u16 	%rs147, %rs146, 8;
	sub.s16 	%rs148, %rs145, %rs147;
	and.b16  	%rs149, %rs148, 254;
	shr.u16 	%rs150, %rs149, 1;
	add.s16 	%rs151, %rs150, %rs147;
	and.b16  	%rs152, %rs151, 252;
	shr.u16 	%rs153, %rs152, 2;
	cvt.u32.u16 	%r94, %rs153;
	or.b32  	%r95, %r42, %r94;
	setp.ne.s32 	%p72, %r95, 0;
	setp.eq.s32 	%p73, %r95, 0;
	add.s32 	%r96, %r42, %r94;
	setp.gt.u32 	%p74, %r96, 7;
	or.pred  	%p75, %p73, %p41;
	or.pred  	%p9, %p75, %p74;
	mul.wide.u16 	%r98, %rs143, 49;
	mov.u32 	%r5, %ctaid.z;
	mul.lo.s32 	%r99, %r2, 864;
	mad.lo.s32 	%r100, %r5, 6912, %r99;
	mad.lo.s32 	%r101, %r1, 33, %r100;
	mul.lo.s32 	%r102, %r1, 11;
	mad.lo.s32 	%r103, %r2, 72, %r102;
	shl.b32 	%r104, %r103, 2;
	mov.u32 	%r105, _ZZ24default_function_kernel0E13kernel_shared;
	add.s32 	%r6, %r105, %r104;
	cvt.u16.u32 	%rs154, %r102;
	add.s16 	%rs155, %rs154, 6;
	mul.hi.u16 	%rs156, %rs155, 3641;
	shr.u16 	%rs157, %rs156, 2;
	cvt.u32.u16 	%r106, %rs157;
	add.s32 	%r107, %r2, %r106;
	setp.gt.u32 	%p76, %r107, 7;
	mul.lo.s32 	%r108, %r2, 24;
	mul.hi.u16 	%rs158, %rs154, 21846;
	cvt.u32.u16 	%r109, %rs158;
	add.s32 	%r110, %r108, %r109;
	setp.gt.u32 	%p77, %r110, 189;
	setp.gt.u32 	%p78, %r103, 569;
	setp.gt.u32 	%p79, %r1, 5;
	or.pred  	%p80, %p79, %p78;
	add.s16 	%rs159, %rs154, 7;
	mul.hi.u16 	%rs160, %rs159, 3641;
	shr.u16 	%rs161, %rs160, 2;
	cvt.u32.u16 	%r112, %rs161;
	add.s32 	%r113, %r2, %r112;
	setp.gt.u32 	%p82, %r113, 7;
	mul.hi.u16 	%rs162, %rs159, 21846;
	cvt.u32.u16 	%r114, %rs162;
	add.s32 	%r115, %r108, %r114;
	setp.gt.u32 	%p83, %r115, 191;
	setp.gt.u32 	%p84, %r103, 568;
	or.pred  	%p85, %p79, %p84;
	add.s16 	%rs163, %rs154, 8;
	mul.hi.u16 	%rs164, %rs163, 3641;
	shr.u16 	%rs165, %rs164, 2;
	cvt.u32.u16 	%r117, %rs165;
	add.s32 	%r118, %r2, %r117;
	setp.gt.u32 	%p87, %r118, 7;
	mul.hi.u16 	%rs166, %rs163, 21846;
	cvt.u32.u16 	%r119, %rs166;
	add.s32 	%r120, %r108, %r119;
	setp.gt.u32 	%p88, %r120, 191;
	setp.gt.u32 	%p89, %r103, 567;
	or.pred  	%p90, %p79, %p89;
	add.s16 	%rs167, %rs154, 9;
	mul.hi.u16 	%rs168, %rs167, 3641;
	shr.u16 	%rs169, %rs168, 2;
	cvt.u32.u16 	%r122, %rs169;
	add.s32 	%r123, %r2, %r122;
	setp.gt.u32 	%p92, %r123, 7;
	setp.gt.u32 	%p93, %r110, 188;
	setp.gt.u32 	%p94, %r103, 566;
	or.pred  	%p95, %p79, %p94;
	add.s16 	%rs170, %rs154, 10;
	mul.hi.u16 	%rs171, %rs170, 3641;
	shr.u16 	%rs172, %rs171, 2;
	cvt.u32.u16 	%r124, %rs172;
	add.s32 	%r125, %r2, %r124;
	setp.gt.u32 	%p97, %r125, 7;
	mul.hi.u16 	%rs173, %rs170, 21846;
	cvt.u32.u16 	%r126, %rs173;
	add.s32 	%r127, %r108, %r126;
	setp.gt.u32 	%p98, %r127, 191;
	setp.gt.u32 	%p99, %r103, 565;
	or.pred  	%p100, %p79, %p99;
	setp.lt.u32 	%p102, %r44, 8;
	and.pred  	%p10, %p33, %p102;
	setp.lt.u32 	%p103, %r54, 8;
	and.pred  	%p11, %p38, %p103;
	setp.lt.u32 	%p104, %r60, 8;
	and.pred  	%p12, %p43, %p104;
	setp.lt.u32 	%p105, %r66, 8;
	and.pred  	%p13, %p48, %p105;
	setp.lt.u32 	%p106, %r72, 8;
	and.pred  	%p14, %p53, %p106;
	setp.lt.u32 	%p107, %r78, 8;
	and.pred  	%p15, %p58, %p107;
	setp.lt.u32 	%p108, %r84, 8;
	and.pred  	%p16, %p63, %p108;
	setp.lt.u32 	%p109, %r90, 8;
	and.pred  	%p17, %p68, %p109;
	setp.lt.u32 	%p110, %r96, 8;
	and.pred  	%p18, %p72, %p110;
	setp.lt.u16 	%p111, %rs17, 6;
	and.pred  	%p19, %p10, %p111;
	setp.lt.u16 	%p112, %rs36, 6;
	and.pred  	%p20, %p11, %p112;
	setp.lt.u16 	%p113, %rs54, 6;
	and.pred  	%p21, %p12, %p113;
	setp.lt.u16 	%p114, %rs72, 6;
	and.pred  	%p22, %p13, %p114;
	setp.lt.u16 	%p115, %rs90, 6;
	and.pred  	%p23, %p14, %p115;
	setp.lt.u16 	%p116, %rs108, 6;
	and.pred  	%p24, %p15, %p116;
	setp.lt.u16 	%p117, %rs126, 6;
	and.pred  	%p25, %p16, %p117;
	and.pred  	%p26, %p17, %p111;
	and.pred  	%p27, %p18, %p112;
	or.pred  	%p118, %p76, %p77;
	or.pred  	%p28, %p118, %p80;
	or.pred  	%p119, %p82, %p83;
	or.pred  	%p29, %p119, %p85;
	or.pred  	%p120, %p87, %p88;
	or.pred  	%p30, %p120, %p90;
	or.pred  	%p121, %p92, %p93;
	or.pred  	%p31, %p121, %p95;
	or.pred  	%p122, %p97, %p98;
	or.pred  	%p32, %p122, %p100;
	mul.wide.u32 	%rd19, %r101, 4;
	add.s64 	%rd20, %rd19, %rd17;
	add.s64 	%rd50, %rd20, 64;
	add.s64 	%rd2, %rd18, 8;
	add.s32 	%r129, %r46, %r98;
	add.s32 	%r130, %r129, %r3;
	add.s32 	%r131, %r130, %r93;
	add.s32 	%r175, %r131, -8;
	add.s32 	%r132, %r46, %r47;
	add.s32 	%r133, %r132, %r3;
	add.s32 	%r134, %r133, %r40;
	add.s32 	%r174, %r134, -8;
	add.s32 	%r135, %r46, %r56;
	add.s32 	%r136, %r135, %r3;
	add.s32 	%r137, %r136, %r51;
	add.s32 	%r173, %r137, -8;
	add.s32 	%r138, %r46, %r92;
	add.s32 	%r139, %r138, %r3;
	add.s32 	%r140, %r139, %r87;
	add.s32 	%r172, %r140, -8;
	add.s32 	%r141, %r46, %r62;
	add.s32 	%r142, %r141, %r3;
	add.s32 	%r143, %r142, %r57;
	add.s32 	%r171, %r143, -8;
	add.s32 	%r144, %r46, %r68;
	add.s32 	%r145, %r144, %r3;
	add.s32 	%r146, %r145, %r63;
	add.s32 	%r170, %r146, -8;
	add.s32 	%r147, %r46, %r86;
	add.s32 	%r148, %r147, %r3;
	add.s32 	%r149, %r148, %r81;
	add.s32 	%r169, %r149, -8;
	add.s32 	%r150, %r46, %r74;
	add.s32 	%r151, %r150, %r3;
	add.s32 	%r152, %r151, %r69;
	add.s32 	%r168, %r152, -8;
	add.s32 	%r153, %r46, %r80;
	add.s32 	%r154, %r153, %r3;
	add.s32 	%r155, %r154, %r75;
	add.s32 	%r167, %r155, -8;
	mov.f32 	%f765, 0f00000000;
	mov.b32 	%r176, 0;
	not.pred 	%p132, %p19;
	not.pred 	%p133, %p20;
	not.pred 	%p134, %p21;
	not.pred 	%p135, %p22;
	not.pred 	%p136, %p23;
	not.pred 	%p137, %p24;
	not.pred 	%p138, %p25;
	not.pred 	%p139, %p26;
	not.pred 	%p140, %p27;
$L__BB0_1:
	mul.wide.s32 	%rd21, %r174, 4;
	add.s64 	%rd4, %rd2, %rd21;
	bar.sync 	0;
	mov.f32 	%f766, 0f00000000;
	@%p1 bra 	$L__BB0_3;
	ld.global.nc.f32 	%f766, [%rd4+-8];
$L__BB0_3:
	mul.wide.s32 	%rd22, %r173, 4;
	add.s64 	%rd5, %rd2, %rd22;
	st.shared.f32 	[%r4], %f766;
	mov.f32 	%f767, 0f00000000;
	@%p2 bra 	$L__BB0_5;
	ld.global.nc.f32 	%f767, [%rd5+-8];
$L__BB0_5:
	mul.wide.s32 	%rd23, %r171, 4;
	add.s64 	%rd6, %rd2, %rd23;
	st.shared.f32 	[%r4+4], %f767;
	mov.f32 	%f768, 0f00000000;
	@%p3 bra 	$L__BB0_7;
	ld.global.nc.f32 	%f768, [%rd6+-8];
$L__BB0_7:
	mul.wide.s32 	%rd24, %r170, 4;
	add.s64 	%rd7, %rd2, %rd24;
	st.shared.f32 	[%r4+8], %f768;
	mov.f32 	%f769, 0f00000000;
	@%p4 bra 	$L__BB0_9;
	ld.global.nc.f32 	%f769, [%rd7+-8];
$L__BB0_9:
	mul.wide.s32 	%rd25, %r168, 4;
	add.s64 	%rd8, %rd2, %rd25;
	st.shared.f32 	[%r4+12], %f769;
	mov.f32 	%f770, 0f00000000;
	@%p5 bra 	$L__BB0_11;
	ld.global.nc.f32 	%f770, [%rd8+-8];
$L__BB0_11:
	mul.wide.s32 	%rd26, %r167, 4;
	add.s64 	%rd9, %rd2, %rd26;
	st.shared.f32 	[%r4+16], %f770;
	mov.f32 	%f771, 0f00000000;
	@%p6 bra 	$L__BB0_13;
	ld.global.nc.f32 	%f771, [%rd9+-8];
$L__BB0_13:
	mul.wide.s32 	%rd27, %r169, 4;
	add.s64 	%rd10, %rd2, %rd27;
	st.shared.f32 	[%r4+20], %f771;
	mov.f32 	%f772, 0f00000000;
	@%p7 bra 	$L__BB0_15;
	ld.global.nc.f32 	%f772, [%rd10+-8];
$L__BB0_15:
	mul.wide.s32 	%rd28, %r172, 4;
	add.s64 	%rd11, %rd2, %rd28;
	st.shared.f32 	[%r4+24], %f772;
	mov.f32 	%f773, 0f00000000;
	@%p8 bra 	$L__BB0_17;
	ld.global.nc.f32 	%f773, [%rd11+-8];
$L__BB0_17:
	mul.wide.s32 	%rd29, %r175, 4;
	add.s64 	%rd12, %rd2, %rd29;
	st.shared.f32 	[%r4+28], %f773;
	mov.f32 	%f774, 0f00000000;
	@%p9 bra 	$L__BB0_19;
	ld.global.nc.f32 	%f774, [%rd12+-8];
$L__BB0_19:
	st.shared.f32 	[%r4+32], %f774;
	ld.global.nc.f32 	%f69, [%rd50+-64];
	st.shared.f32 	[%r6], %f69;
	ld.global.nc.f32 	%f70, [%rd50+-52];
	st.shared.f32 	[%r6+4], %f70;
	ld.global.nc.f32 	%f71, [%rd50+-40];
	st.shared.f32 	[%r6+8], %f71;
	ld.global.nc.f32 	%f72, [%rd50+-28];
	st.shared.f32 	[%r6+12], %f72;
	ld.global.nc.f32 	%f73, [%rd50+-16];
	st.shared.f32 	[%r6+16], %f73;
	ld.global.nc.f32 	%f74, [%rd50+-4];
	st.shared.f32 	[%r6+20], %f74;
	@%p28 bra 	$L__BB0_21;
	ld.global.nc.f32 	%f75, [%rd50+8];
	st.shared.f32 	[%r6+24], %f75;
$L__BB0_21:
	@%p29 bra 	$L__BB0_23;
	ld.global.nc.f32 	%f76, [%rd50+20];
	st.shared.f32 	[%r6+28], %f76;
$L__BB0_23:
	@%p30 bra 	$L__BB0_25;
	ld.global.nc.f32 	%f77, [%rd50+32];
	st.shared.f32 	[%r6+32], %f77;
$L__BB0_25:
	@%p31 bra 	$L__BB0_27;
	ld.global.nc.f32 	%f78, [%rd50+44];
	st.shared.f32 	[%r6+36], %f78;
$L__BB0_27:
	@%p32 bra 	$L__BB0_29;
	ld.global.nc.f32 	%f79, [%rd50+56];
	st.shared.f32 	[%r6+40], %f79;
$L__BB0_29:
	bar.sync 	0;
	shl.b32 	%r156, %r1, 2;
	mov.u32 	%r157, _ZZ24default_function_kernel0E15pad_temp_shared;
	add.s32 	%r158, %r157, %r156;
	ld.shared.f32 	%f81, [%r158];
	ld.shared.f32 	%f82, [%r158+84];
	ld.shared.f32 	%f83, [%r158+168];
	ld.shared.f32 	%f84, [%r158+252];
	ld.shared.f32 	%f85, [%r158+336];
	ld.shared.f32 	%f86, [%r158+420];
	ld.shared.f32 	%f87, [%r158+504];
	ld.shared.f32 	%f88, [%r158+588];
	ld.shared.f32 	%f89, [%r158+672];
	ld.shared.f32 	%f90, [%r158+756];
	ld.shared.f32 	%f91, [%r158+840];
	ld.shared.f32 	%f92, [%r158+924];
	ld.shared.f32 	%f93, [%r158+1008];
	ld.shared.f32 	%f94, [%r158+1092];
	ld.shared.f32 	%f95, [%r158+1176];
	ld.shared.f32 	%f96, [%r158+1260];
	ld.shared.f32 	%f97, [%r158+1344];
	ld.shared.f32 	%f98, [%r158+1428];
	ld.shared.f32 	%f99, [%r158+1512];
	ld.shared.f32 	%f100, [%r158+1596];
	ld.shared.f32 	%f101, [%r158+1680];
	ld.shared.f32 	%f102, [%r158+1764];
	ld.shared.f32 	%f103, [%r158+1848];
	ld.shared.f32 	%f104, [%r158+1932];
	mov.u32 	%r159, _ZZ24default_function_kernel0E13kernel_shared;
	mad.lo.s32 	%r160, %r2, 288, %r159;
	ld.shared.f32 	%f105, [%r160];
	ld.shared.f32 	%f106, [%r160+12];
	ld.shared.f32 	%f107, [%r160+24];
	ld.shared.f32 	%f108, [%r160+36];
	ld.shared.f32 	%f109, [%r160+48];
	ld.shared.f32 	%f110, [%r160+60];
	ld.shared.f32 	%f111, [%r160+72];
	ld.shared.f32 	%f112, [%r160+84];
	ld.shared.f32 	%f113, [%r160+96];
	ld.shared.f32 	%f114, [%r160+108];
	ld.shared.f32 	%f115, [%r160+120];
	ld.shared.f32 	%f116, [%r160+132];
	ld.shared.f32 	%f117, [%r160+144];
	ld.shared.f32 	%f118, [%r160+156];
	ld.shared.f32 	%f119, [%r160+168];
	ld.shared.f32 	%f120, [%r160+180];
	ld.shared.f32 	%f121, [%r160+192];
	ld.shared.f32 	%f122, [%r160+204];
	ld.shared.f32 	%f123, [%r160+216];
	ld.shared.f32 	%f124, [%r160+228];
	ld.shared.f32 	%f125, [%r160+240];
	ld.shared.f32 	%f126, [%r160+252];
	ld.shared.f32 	%f127, [%r160+264];
	ld.shared.f32 	%f128, [%r160+276];
	fma.rn.f32 	%f129, %f81, %f105, %f765;
	fma.rn.f32 	%f130, %f82, %f106, %f129;
	fma.rn.f32 	%f131, %f83, %f107, %f130;
	fma.rn.f32 	%f132, %f84, %f108, %f131;
	fma.rn.f32 	%f133, %f85, %f109, %f132;
	fma.rn.f32 	%f134, %f86, %f110, %f133;
	fma.rn.f32 	%f135, %f87, %f111, %f134;
	fma.rn.f32 	%f136, %f88, %f112, %f135;
	fma.rn.f32 	%f137, %f89, %f113, %f136;
	fma.rn.f32 	%f138, %f90, %f114, %f137;
	fma.rn.f32 	%f139, %f91, %f115, %f138;
	fma.rn.f32 	%f140, %f92, %f116, %f139;
	fma.rn.f32 	%f141, %f93, %f117, %f140;
	fma.rn.f32 	%f142, %f94, %f118, %f141;
	fma.rn.f32 	%f143, %f95, %f119, %f142;
	fma.rn.f32 	%f144, %f96, %f120, %f143;
	fma.rn.f32 	%f145, %f97, %f121, %f144;
	fma.rn.f32 	%f146, %f98, %f122, %f145;
	fma.rn.f32 	%f147, %f99, %f123, %f146;
	fma.rn.f32 	%f148, %f100, %f124, %f147;
	fma.rn.f32 	%f149, %f101, %f125, %f148;
	fma.rn.f32 	%f150, %f102, %f126, %f149;
	fma.rn.f32 	%f151, %f103, %f127, %f150;
	fma.rn.f32 	%f152, %f104, %f128, %f151;
	ld.shared.f32 	%f153, [%r158+28];
	ld.shared.f32 	%f154, [%r158+112];
	ld.shared.f32 	%f155, [%r158+196];
	ld.shared.f32 	%f156, [%r158+280];
	ld.shared.f32 	%f157, [%r158+364];
	ld.shared.f32 	%f158, [%r158+448];
	ld.shared.f32 	%f159, [%r158+532];
	ld.shared.f32 	%f160, [%r158+616];
	ld.shared.f32 	%f161, [%r158+700];
	ld.shared.f32 	%f162, [%r158+784];
	ld.shared.f32 	%f163, [%r158+868];
	ld.shared.f32 	%f164, [%r158+952];
	ld.shared.f32 	%f165, [%r158+1036];
	ld.shared.f32 	%f166, [%r158+1120];
	ld.shared.f32 	%f167, [%r158+1204];
	ld.shared.f32 	%f168, [%r158+1288];
	ld.shared.f32 	%f169, [%r158+1372];
	ld.shared.f32 	%f170, [%r158+1456];
	ld.shared.f32 	%f171, [%r158+1540];
	ld.shared.f32 	%f172, [%r158+1624];
	ld.shared.f32 	%f173, [%r158+1708];
	ld.shared.f32 	%f174, [%r158+1792];
	ld.shared.f32 	%f175, [%r158+1876];
	ld.shared.f32 	%f176, [%r158+1960];
	ld.shared.f32 	%f177, [%r160+4];
	ld.shared.f32 	%f178, [%r160+16];
	ld.shared.f32 	%f179, [%r160+28];
	ld.shared.f32 	%f180, [%r160+40];
	ld.shared.f32 	%f181, [%r160+52];
	ld.shared.f32 	%f182, [%r160+64];
	ld.shared.f32 	%f183, [%r160+76];
	ld.shared.f32 	%f184, [%r160+88];
	ld.shared.f32 	%f185, [%r160+100];
	ld.shared.f32 	%f186, [%r160+112];
	ld.shared.f32 	%f187, [%r160+124];
	ld.shared.f32 	%f188, [%r160+136];
	ld.shared.f32 	%f189, [%r160+148];
	ld.shared.f32 	%f190, [%r160+160];
	ld.shared.f32 	%f191, [%r160+172];
	ld.shared.f32 	%f192, [%r160+184];
	ld.shared.f32 	%f193, [%r160+196];
	ld.shared.f32 	%f194, [%r160+208];
	ld.shared.f32 	%f195, [%r160+220];
	ld.shared.f32 	%f196, [%r160+232];
	ld.shared.f32 	%f197, [%r160+244];
	ld.shared.f32 	%f198, [%r160+256];
	ld.shared.f32 	%f199, [%r160+268];
	ld.shared.f32 	%f200, [%r160+280];
	fma.rn.f32 	%f201, %f153, %f177, %f152;
	fma.rn.f32 	%f202, %f154, %f178, %f201;
	fma.rn.f32 	%f203, %f155, %f179, %f202;
	fma.rn.f32 	%f204, %f156, %f180, %f203;
	fma.rn.f32 	%f205, %f157, %f181, %f204;
	fma.rn.f32 	%f206, %f158, %f182, %f205;
	fma.rn.f32 	%f207, %f159, %f183, %f206;
	fma.rn.f32 	%f208, %f160, %f184, %f207;
	fma.rn.f32 	%f209, %f161, %f185, %f208;
	fma.rn.f32 	%f210, %f162, %f186, %f209;
	fma.rn.f32 	%f211, %f163, %f187, %f210;
	fma.rn.f32 	%f212, %f164, %f188, %f211;
	fma.rn.f32 	%f213, %f165, %f189, %f212;
	fma.rn.f32 	%f214, %f166, %f190, %f213;
	fma.rn.f32 	%f215, %f167, %f191, %f214;
	fma.rn.f32 	%f216, %f168, %f192, %f215;
	fma.rn.f32 	%f217, %f169, %f193, %f216;
	fma.rn.f32 	%f218, %f170, %f194, %f217;
	fma.rn.f32 	%f219, %f171, %f195, %f218;
	fma.rn.f32 	%f220, %f172, %f196, %f219;
	fma.rn.f32 	%f221, %f173, %f197, %f220;
	fma.rn.f32 	%f222, %f174, %f198, %f221;
	fma.rn.f32 	%f223, %f175, %f199, %f222;
	fma.rn.f32 	%f224, %f176, %f200, %f223;
	ld.shared.f32 	%f225, [%r158+56];
	ld.shared.f32 	%f226, [%r158+140];
	ld.shared.f32 	%f227, [%r158+224];
	ld.shared.f32 	%f228, [%r158+308];
	ld.shared.f32 	%f229, [%r158+392];
	ld.shared.f32 	%f230, [%r158+476];
	ld.shared.f32 	%f231, [%r158+560];
	ld.shared.f32 	%f232, [%r158+644];
	ld.shared.f32 	%f233, [%r158+728];
	ld.shared.f32 	%f234, [%r158+812];
	ld.shared.f32 	%f235, [%r158+896];
	ld.shared.f32 	%f236, [%r158+980];
	ld.shared.f32 	%f237, [%r158+1064];
	ld.shared.f32 	%f238, [%r158+1148];
	ld.shared.f32 	%f239, [%r158+1232];
	ld.shared.f32 	%f240, [%r158+1316];
	ld.shared.f32 	%f241, [%r158+1400];
	ld.shared.f32 	%f242, [%r158+1484];
	ld.shared.f32 	%f243, [%r158+1568];
	ld.shared.f32 	%f244, [%r158+1652];
	ld.shared.f32 	%f245, [%r158+1736];
	ld.shared.f32 	%f246, [%r158+1820];
	ld.shared.f32 	%f247, [%r158+1904];
	ld.shared.f32 	%f248, [%r158+1988];
	ld.shared.f32 	%f249, [%r160+8];
	ld.shared.f32 	%f250, [%r160+20];
	ld.shared.f32 	%f251, [%r160+32];
	ld.shared.f32 	%f252, [%r160+44];
	ld.shared.f32 	%f253, [%r160+56];
	ld.shared.f32 	%f254, [%r160+68];
	ld.shared.f32 	%f255, [%r160+80];
	ld.shared.f32 	%f256, [%r160+92];
	ld.shared.f32 	%f257, [%r160+104];
	ld.shared.f32 	%f258, [%r160+116];
	ld.shared.f32 	%f259, [%r160+128];
	ld.shared.f32 	%f260, [%r160+140];
	ld.shared.f32 	%f261, [%r160+152];
	ld.shared.f32 	%f262, [%r160+164];
	ld.shared.f32 	%f263, [%r160+176];
	ld.shared.f32 	%f264, [%r160+188];
	ld.shared.f32 	%f265, [%r160+200];
	ld.shared.f32 	%f266, [%r160+212];
	ld.shared.f32 	%f267, [%r160+224];
	ld.shared.f32 	%f268, [%r160+236];
	ld.shared.f32 	%f269, [%r160+248];
	ld.shared.f32 	%f270, [%r160+260];
	ld.shared.f32 	%f271, [%r160+272];
	ld.shared.f32 	%f272, [%r160+284];
	fma.rn.f32 	%f273, %f225, %f249, %f224;
	fma.rn.f32 	%f274, %f226, %f250, %f273;
	fma.rn.f32 	%f275, %f227, %f251, %f274;
	fma.rn.f32 	%f276, %f228, %f252, %f275;
	fma.rn.f32 	%f277, %f229, %f253, %f276;
	fma.rn.f32 	%f278, %f230, %f254, %f277;
	fma.rn.f32 	%f279, %f231, %f255, %f278;
	fma.rn.f32 	%f280, %f232, %f256, %f279;
	fma.rn.f32 	%f281, %f233, %f257, %f280;
	fma.rn.f32 	%f282, %f234, %f258, %f281;
	fma.rn.f32 	%f283, %f235, %f259, %f282;
	fma.rn.f32 	%f284, %f236, %f260, %f283;
	fma.rn.f32 	%f285, %f237, %f261, %f284;
	fma.rn.f32 	%f286, %f238, %f262, %f285;
	fma.rn.f32 	%f287, %f239, %f263, %f286;
	fma.rn.f32 	%f288, %f240, %f264, %f287;
	fma.rn.f32 	%f289, %f241, %f265, %f288;
	fma.rn.f32 	%f290, %f242, %f266, %f289;
	fma.rn.f32 	%f291, %f243, %f267, %f290;
	fma.rn.f32 	%f292, %f244, %f268, %f291;
	fma.rn.f32 	%f293, %f245, %f269, %f292;
	fma.rn.f32 	%f294, %f246, %f270, %f293;
	fma.rn.f32 	%f295, %f247, %f271, %f294;
	fma.rn.f32 	%f20, %f248, %f272, %f295;
	bar.sync 	0;
	mov.f32 	%f775, 0f00000000;
	not.pred 	%p123, %p10;
	@%p123 bra 	$L__BB0_31;
	ld.global.nc.f32 	%f775, [%rd4+-4];
$L__BB0_31:
	st.shared.f32 	[%r4], %f775;
	mov.f32 	%f776, 0f00000000;
	not.pred 	%p124, %p11;
	@%p124 bra 	$L__BB0_33;
	ld.global.nc.f32 	%f776, [%rd5+-4];
$L__BB0_33:
	st.shared.f32 	[%r4+4], %f776;
	mov.f32 	%f777, 0f00000000;
	not.pred 	%p125, %p12;
	@%p125 bra 	$L__BB0_35;
	ld.global.nc.f32 	%f777, [%rd6+-4];
$L__BB0_35:
	st.shared.f32 	[%r4+8], %f777;
	mov.f32 	%f778, 0f00000000;
	not.pred 	%p126, %p13;
	@%p126 bra 	$L__BB0_37;
	ld.global.nc.f32 	%f778, [%rd7+-4];
$L__BB0_37:
	st.shared.f32 	[%r4+12], %f778;
	mov.f32 	%f779, 0f00000000;
	not.pred 	%p127, %p14;
	@%p127 bra 	$L__BB0_39;
	ld.global.nc.f32 	%f779, [%rd8+-4];
$L__BB0_39:
	st.shared.f32 	[%r4+16], %f779;
	mov.f32 	%f780, 0f00000000;
	not.pred 	%p128, %p15;
	@%p128 bra 	$L__BB0_41;
	mul.wide.s32 	%rd30, %r167, 4;
	add.s64 	%rd31, %rd2, %rd30;
	ld.global.nc.f32 	%f780, [%rd31+-4];
$L__BB0_41:
	st.shared.f32 	[%r4+20], %f780;
	mov.f32 	%f781, 0f00000000;
	not.pred 	%p129, %p16;
	@%p129 bra 	$L__BB0_43;
	mul.wide.s32 	%rd32, %r169, 4;
	add.s64 	%rd33, %rd2, %rd32;
	ld.global.nc.f32 	%f781, [%rd33+-4];
$L__BB0_43:
	st.shared.f32 	[%r4+24], %f781;
	mov.f32 	%f782, 0f00000000;
	not.pred 	%p130, %p17;
	@%p130 bra 	$L__BB0_45;
	mul.wide.s32 	%rd34, %r172, 4;
	add.s64 	%rd35, %rd2, %rd34;
	ld.global.nc.f32 	%f782, [%rd35+-4];
$L__BB0_45:
	st.shared.f32 	[%r4+28], %f782;
	mov.f32 	%f783, 0f00000000;
	not.pred 	%p131, %p18;
	@%p131 bra 	$L__BB0_47;
	mul.wide.s32 	%rd36, %r175, 4;
	add.s64 	%rd37, %rd2, %rd36;
	ld.global.nc.f32 	%f783, [%rd37+-4];
$L__BB0_47:
	st.shared.f32 	[%r4+32], %f783;
	ld.global.nc.f32 	%f304, [%rd50+-60];
	st.shared.f32 	[%r6], %f304;
	ld.global.nc.f32 	%f305, [%rd50+-48];
	st.shared.f32 	[%r6+4], %f305;
	ld.global.nc.f32 	%f306, [%rd50+-36];
	st.shared.f32 	[%r6+8], %f306;
	ld.global.nc.f32 	%f307, [%rd50+-24];
	st.shared.f32 	[%r6+12], %f307;
	ld.global.nc.f32 	%f308, [%rd50+-12];
	st.shared.f32 	[%r6+16], %f308;
	ld.global.nc.f32 	%f309, [%rd50];
	st.shared.f32 	[%r6+20], %f309;
	@%p28 bra 	$L__BB0_49;
	ld.global.nc.f32 	%f310, [%rd50+12];
	st.shared.f32 	[%r6+24], %f310;
$L__BB0_49:
	@%p29 bra 	$L__BB0_51;
	ld.global.nc.f32 	%f311, [%rd50+24];
	st.shared.f32 	[%r6+28], %f311;
$L__BB0_51:
	@%p30 bra 	$L__BB0_53;
	ld.global.nc.f32 	%f312, [%rd50+36];
	st.shared.f32 	[%r6+32], %f312;
$L__BB0_53:
	@%p31 bra 	$L__BB0_55;
	ld.global.nc.f32 	%f313, [%rd50+48];
	st.shared.f32 	[%r6+36], %f313;
$L__BB0_55:
	@%p32 bra 	$L__BB0_57;
	ld.global.nc.f32 	%f314, [%rd50+60];
	st.shared.f32 	[%r6+40], %f314;
$L__BB0_57:
	bar.sync 	0;
	shl.b32 	%r161, %r1, 2;
	mov.u32 	%r162, _ZZ24default_function_kernel0E15pad_temp_shared;
	add.s32 	%r26, %r162, %r161;
	ld.shared.f32 	%f316, [%r26];
	ld.shared.f32 	%f317, [%r26+84];
	ld.shared.f32 	%f318, [%r26+168];
	ld.shared.f32 	%f319, [%r26+252];
	ld.shared.f32 	%f320, [%r26+336];
	ld.shared.f32 	%f321, [%r26+420];
	ld.shared.f32 	%f322, [%r26+504];
	ld.shared.f32 	%f323, [%r26+588];
	ld.shared.f32 	%f324, [%r26+672];
	ld.shared.f32 	%f325, [%r26+756];
	ld.shared.f32 	%f326, [%r26+840];
	ld.shared.f32 	%f327, [%r26+924];
	ld.shared.f32 	%f328, [%r26+1008];
	ld.shared.f32 	%f329, [%r26+1092];
	ld.shared.f32 	%f330, [%r26+1176];
	ld.shared.f32 	%f331, [%r26+1260];
	ld.shared.f32 	%f332, [%r26+1344];
	ld.shared.f32 	%f333, [%r26+1428];
	ld.shared.f32 	%f334, [%r26+1512];
	ld.shared.f32 	%f335, [%r26+1596];
	ld.shared.f32 	%f336, [%r26+1680];
	ld.shared.f32 	%f337, [%r26+1764];
	ld.shared.f32 	%f338, [%r26+1848];
	ld.shared.f32 	%f339, [%r26+1932];
	mov.u32 	%r163, _ZZ24default_function_kernel0E13kernel_shared;
	mad.lo.s32 	%r27, %r2, 288, %r163;
	ld.shared.f32 	%f340, [%r27];
	ld.shared.f32 	%f341, [%r27+12];
	ld.shared.f32 	%f342, [%r27+24];
	ld.shared.f32 	%f343, [%r27+36];
	ld.shared.f32 	%f344, [%r27+48];
	ld.shared.f32 	%f345, [%r27+60];
	ld.shared.f32 	%f346, [%r27+72];
	ld.shared.f32 	%f347, [%r27+84];
	ld.shared.f32 	%f348, [%r27+96];
	ld.shared.f32 	%f349, [%r27+108];
	ld.shared.f32 	%f350, [%r27+120];
	ld.shared.f32 	%f351, [%r27+132];
	ld.shared.f32 	%f352, [%r27+144];
	ld.shared.f32 	%f353, [%r27+156];
	ld.shared.f32 	%f354, [%r27+168];
	ld.shared.f32 	%f355, [%r27+180];
	ld.shared.f32 	%f356, [%r27+192];
	ld.shared.f32 	%f357, [%r27+204];
	ld.shared.f32 	%f358, [%r27+216];
	ld.shared.f32 	%f359, [%r27+228];
	ld.shared.f32 	%f360, [%r27+240];
	ld.shared.f32 	%f361, [%r27+252];
	ld.shared.f32 	%f362, [%r27+264];
	ld.shared.f32 	%f363, [%r27+276];
	fma.rn.f32 	%f364, %f316, %f340, %f20;
	fma.rn.f32 	%f365, %f317, %f341, %f364;
	fma.rn.f32 	%f366, %f318, %f342, %f365;
	fma.rn.f32 	%f367, %f319, %f343, %f366;
	fma.rn.f32 	%f368, %f320, %f344, %f367;
	fma.rn.f32 	%f369, %f321, %f345, %f368;
	fma.rn.f32 	%f370, %f322, %f346, %f369;
	fma.rn.f32 	%f371, %f323, %f347, %f370;
	fma.rn.f32 	%f372, %f324, %f348, %f371;
	fma.rn.f32 	%f373, %f325, %f349, %f372;
	fma.rn.f32 	%f374, %f326, %f350, %f373;
	fma.rn.f32 	%f375, %f327, %f351, %f374;
	fma.rn.f32 	%f376, %f328, %f352, %f375;
	fma.rn.f32 	%f377, %f329, %f353, %f376;
	fma.rn.f32 	%f378, %f330, %f354, %f377;
	fma.rn.f32 	%f379, %f331, %f355, %f378;
	fma.rn.f32 	%f380, %f332, %f356, %f379;
	fma.rn.f32 	%f381, %f333, %f357, %f380;
	fma.rn.f32 	%f382, %f334, %f358, %f381;
	fma.rn.f32 	%f383, %f335, %f359, %f382;
	fma.rn.f32 	%f384, %f336, %f360, %f383;
	fma.rn.f32 	%f385, %f337, %f361, %f384;
	fma.rn.f32 	%f386, %f338, %f362, %f385;
	fma.rn.f32 	%f387, %f339, %f363, %f386;
	ld.shared.f32 	%f388, [%r26+28];
	ld.shared.f32 	%f389, [%r26+112];
	ld.shared.f32 	%f390, [%r26+196];
	ld.shared.f32 	%f391, [%r26+280];
	ld.shared.f32 	%f392, [%r26+364];
	ld.shared.f32 	%f393, [%r26+448];
	ld.shared.f32 	%f394, [%r26+532];
	ld.shared.f32 	%f395, [%r26+616];
	ld.shared.f32 	%f396, [%r26+700];
	ld.shared.f32 	%f397, [%r26+784];
	ld.shared.f32 	%f398, [%r26+868];
	ld.shared.f32 	%f399, [%r26+952];
	ld.shared.f32 	%f400, [%r26+1036];
	ld.shared.f32 	%f401, [%r26+1120];
	ld.shared.f32 	%f402, [%r26+1204];
	ld.shared.f32 	%f403, [%r26+1288];
	ld.shared.f32 	%f404, [%r26+1372];
	ld.shared.f32 	%f405, [%r26+1456];
	ld.shared.f32 	%f406, [%r26+1540];
	ld.shared.f32 	%f407, [%r26+1624];
	ld.shared.f32 	%f408, [%r26+1708];
	ld.shared.f32 	%f409, [%r26+1792];
	ld.shared.f32 	%f410, [%r26+1876];
	ld.shared.f32 	%f411, [%r26+1960];
	ld.shared.f32 	%f412, [%r27+4];
	ld.shared.f32 	%f413, [%r27+16];
	ld.shared.f32 	%f414, [%r27+28];
	ld.shared.f32 	%f415, [%r27+40];
	ld.shared.f32 	%f416, [%r27+52];
	ld.shared.f32 	%f417, [%r27+64];
	ld.shared.f32 	%f418, [%r27+76];
	ld.shared.f32 	%f419, [%r27+88];
	ld.shared.f32 	%f420, [%r27+100];
	ld.shared.f32 	%f421, [%r27+112];
	ld.shared.f32 	%f422, [%r27+124];
	ld.shared.f32 	%f423, [%r27+136];
	ld.shared.f32 	%f424, [%r27+148];
	ld.shared.f32 	%f425, [%r27+160];
	ld.shared.f32 	%f426, [%r27+172];
	ld.shared.f32 	%f427, [%r27+184];
	ld.shared.f32 	%f428, [%r27+196];
	ld.shared.f32 	%f429, [%r27+208];
	ld.shared.f32 	%f430, [%r27+220];
	ld.shared.f32 	%f431, [%r27+232];
	ld.shared.f32 	%f432, [%r27+244];
	ld.shared.f32 	%f433, [%r27+256];
	ld.shared.f32 	%f434, [%r27+268];
	ld.shared.f32 	%f435, [%r27+280];
	fma.rn.f32 	%f436, %f388, %f412, %f387;
	fma.rn.f32 	%f437, %f389, %f413, %f436;
	fma.rn.f32 	%f438, %f390, %f414, %f437;
	fma.rn.f32 	%f439, %f391, %f415, %f438;
	fma.rn.f32 	%f440, %f392, %f416, %f439;
	fma.rn.f32 	%f441, %f393, %f417, %f440;
	fma.rn.f32 	%f442, %f394, %f418, %f441;
	fma.rn.f32 	%f443, %f395, %f419, %f442;
	fma.rn.f32 	%f444, %f396, %f420, %f443;
	fma.rn.f32 	%f445, %f397, %f421, %f444;
	fma.rn.f32 	%f446, %f398, %f422, %f445;
	fma.rn.f32 	%f447, %f399, %f423, %f446;
	fma.rn.f32 	%f448, %f400, %f424, %f447;
	fma.rn.f32 	%f449, %f401, %f425, %f448;
	fma.rn.f32 	%f450, %f402, %f426, %f449;
	fma.rn.f32 	%f451, %f403, %f427, %f450;
	fma.rn.f32 	%f452, %f404, %f428, %f451;
	fma.rn.f32 	%f453, %f405, %f429, %f452;
	fma.rn.f32 	%f454, %f406, %f430, %f453;
	fma.rn.f32 	%f455, %f407, %f431, %f454;
	fma.rn.f32 	%f456, %f408, %f432, %f455;
	fma.rn.f32 	%f457, %f409, %f433, %f456;
	fma.rn.f32 	%f458, %f410, %f434, %f457;
	fma.rn.f32 	%f459, %f411, %f435, %f458;
	ld.shared.f32 	%f460, [%r26+56];
	ld.shared.f32 	%f461, [%r26+140];
	ld.shared.f32 	%f462, [%r26+224];
	ld.shared.f32 	%f463, [%r26+308];
	ld.shared.f32 	%f464, [%r26+392];
	ld.shared.f32 	%f465, [%r26+476];
	ld.shared.f32 	%f466, [%r26+560];
	ld.shared.f32 	%f467, [%r26+644];
	ld.shared.f32 	%f468, [%r26+728];
	ld.shared.f32 	%f469, [%r26+812];
	ld.shared.f32 	%f470, [%r26+896];
	ld.shared.f32 	%f471, [%r26+980];
	ld.shared.f32 	%f472, [%r26+1064];
	ld.shared.f32 	%f473, [%r26+1148];
	ld.shared.f32 	%f474, [%r26+1232];
	ld.shared.f32 	%f475, [%r26+1316];
	ld.shared.f32 	%f476, [%r26+1400];
	ld.shared.f32 	%f477, [%r26+1484];
	ld.shared.f32 	%f478, [%r26+1568];
	ld.shared.f32 	%f479, [%r26+1652];
	ld.shared.f32 	%f480, [%r26+1736];
	ld.shared.f32 	%f481, [%r26+1820];
	ld.shared.f32 	%f482, [%r26+1904];
	ld.shared.f32 	%f483, [%r26+1988];
	ld.shared.f32 	%f484, [%r27+8];
	ld.shared.f32 	%f485, [%r27+20];
	ld.shared.f32 	%f486, [%r27+32];
	ld.shared.f32 	%f487, [%r27+44];
	ld.shared.f32 	%f488, [%r27+56];
	ld.shared.f32 	%f489, [%r27+68];
	ld.shared.f32 	%f490, [%r27+80];
	ld.shared.f32 	%f491, [%r27+92];
	ld.shared.f32 	%f492, [%r27+104];
	ld.shared.f32 	%f493, [%r27+116];
	ld.shared.f32 	%f494, [%r27+128];
	ld.shared.f32 	%f495, [%r27+140];
	ld.shared.f32 	%f496, [%r27+152];
	ld.shared.f32 	%f497, [%r27+164];
	ld.shared.f32 	%f498, [%r27+176];
	ld.shared.f32 	%f499, [%r27+188];
	ld.shared.f32 	%f500, [%r27+200];
	ld.shared.f32 	%f501, [%r27+212];
	ld.shared.f32 	%f502, [%r27+224];
	ld.shared.f32 	%f503, [%r27+236];
	ld.shared.f32 	%f504, [%r27+248];
	ld.shared.f32 	%f505, [%r27+260];
	ld.shared.f32 	%f506, [%r27+272];
	ld.shared.f32 	%f507, [%r27+284];
	fma.rn.f32 	%f508, %f460, %f484, %f459;
	fma.rn.f32 	%f509, %f461, %f485, %f508;
	fma.rn.f32 	%f510, %f462, %f486, %f509;
	fma.rn.f32 	%f511, %f463, %f487, %f510;
	fma.rn.f32 	%f512, %f464, %f488, %f511;
	fma.rn.f32 	%f513, %f465, %f489, %f512;
	fma.rn.f32 	%f514, %f466, %f490, %f513;
	fma.rn.f32 	%f515, %f467, %f491, %f514;
	fma.rn.f32 	%f516, %f468, %f492, %f515;
	fma.rn.f32 	%f517, %f469, %f493, %f516;
	fma.rn.f32 	%f518, %f470, %f494, %f517;
	fma.rn.f32 	%f519, %f471, %f495, %f518;
	fma.rn.f32 	%f520, %f472, %f496, %f519;
	fma.rn.f32 	%f521, %f473, %f497, %f520;
	fma.rn.f32 	%f522, %f474, %f498, %f521;
	fma.rn.f32 	%f523, %f475, %f499, %f522;
	fma.rn.f32 	%f524, %f476, %f500, %f523;
	fma.rn.f32 	%f525, %f477, %f501, %f524;
	fma.rn.f32 	%f526, %f478, %f502, %f525;
	fma.rn.f32 	%f527, %f479, %f503, %f526;
	fma.rn.f32 	%f528, %f480, %f504, %f527;
	fma.rn.f32 	%f529, %f481, %f505, %f528;
	fma.rn.f32 	%f530, %f482, %f506, %f529;
	fma.rn.f32 	%f39, %f483, %f507, %f530;
	bar.sync 	0;
	mov.f32 	%f784, 0f00000000;
	@%p132 bra 	$L__BB0_59;
	ld.global.nc.f32 	%f784, [%rd4];
$L__BB0_59:
	st.shared.f32 	[%r4], %f784;
	mov.f32 	%f785, 0f00000000;
	@%p133 bra 	$L__BB0_61;
	ld.global.nc.f32 	%f785, [%rd5];
$L__BB0_61:
	st.shared.f32 	[%r4+4], %f785;
	mov.f32 	%f786, 0f00000000;
	@%p134 bra 	$L__BB0_63;
	ld.global.nc.f32 	%f786, [%rd6];
$L__BB0_63:
	st.shared.f32 	[%r4+8], %f786;
	mov.f32 	%f787, 0f00000000;
	@%p135 bra 	$L__BB0_65;
	ld.global.nc.f32 	%f787, [%rd7];
$L__BB0_65:
	st.shared.f32 	[%r4+12], %f787;
	mov.f32 	%f788, 0f00000000;
	@%p136 bra 	$L__BB0_67;
	ld.global.nc.f32 	%f788, [%rd8];
$L__BB0_67:
	st.shared.f32 	[%r4+16], %f788;
	mov.f32 	%f789, 0f00000000;
	@%p137 bra 	$L__BB0_69;
	mul.wide.s32 	%rd38, %r167, 4;
	add.s64 	%rd39, %rd2, %rd38;
	ld.global.nc.f32 	%f789, [%rd39];
$L__BB0_69:
	st.shared.f32 	[%r4+20], %f789;
	mov.f32 	%f790, 0f00000000;
	@%p138 bra 	$L__BB0_71;
	mul.wide.s32 	%rd40, %r169, 4;
	add.s64 	%rd41, %rd2, %rd40;
	ld.global.nc.f32 	%f790, [%rd41];
$L__BB0_71:
	st.shared.f32 	[%r4+24], %f790;
	mov.f32 	%f791, 0f00000000;
	@%p139 bra 	$L__BB0_73;
	mul.wide.s32 	%rd42, %r172, 4;
	add.s64 	%rd43, %rd2, %rd42;
	ld.global.nc.f32 	%f791, [%rd43];
$L__BB0_73:
	st.shared.f32 	[%r4+28], %f791;
	mov.f32 	%f792, 0f00000000;
	@%p140 bra 	$L__BB0_75;
	mul.wide.s32 	%rd44, %r175, 4;
	add.s64 	%rd45, %rd2, %rd44;
	ld.global.nc.f32 	%f792, [%rd45];
$L__BB0_75:
	st.shared.f32 	[%r4+32], %f792;
	ld.global.nc.f32 	%f539, [%rd50+-56];
	st.shared.f32 	[%r6], %f539;
	ld.global.nc.f32 	%f540, [%rd50+-44];
	st.shared.f32 	[%r6+4], %f540;
	ld.global.nc.f32 	%f541, [%rd50+-32];
	st.shared.f32 	[%r6+8], %f541;
	ld.global.nc.f32 	%f542, [%rd50+-20];
	st.shared.f32 	[%r6+12], %f542;
	ld.global.nc.f32 	%f543, [%rd50+-8];
	st.shared.f32 	[%r6+16], %f543;
	ld.global.nc.f32 	%f544, [%rd50+4];
	st.shared.f32 	[%r6+20], %f544;
	@%p28 bra 	$L__BB0_77;
	ld.global.nc.f32 	%f545, [%rd50+16];
	st.shared.f32 	[%r6+24], %f545;
$L__BB0_77:
	@%p29 bra 	$L__BB0_79;
	ld.global.nc.f32 	%f546, [%rd50+28];
	st.shared.f32 	[%r6+28], %f546;
$L__BB0_79:
	@%p30 bra 	$L__BB0_81;
	ld.global.nc.f32 	%f547, [%rd50+40];
	st.shared.f32 	[%r6+32], %f547;
$L__BB0_81:
	@%p31 bra 	$L__BB0_83;
	ld.global.nc.f32 	%f548, [%rd50+52];
	st.shared.f32 	[%r6+36], %f548;
$L__BB0_83:
	@%p32 bra 	$L__BB0_85;
	ld.global.nc.f32 	%f549, [%rd50+64];
	st.shared.f32 	[%r6+40], %f549;
$L__BB0_85:
	bar.sync 	0;
	ld.shared.f32 	%f550, [%r26];
	ld.shared.f32 	%f551, [%r26+84];
	ld.shared.f32 	%f552, [%r26+168];
	ld.shared.f32 	%f553, [%r26+252];
	ld.shared.f32 	%f554, [%r26+336];
	ld.shared.f32 	%f555, [%r26+420];
	ld.shared.f32 	%f556, [%r26+504];
	ld.shared.f32 	%f557, [%r26+588];
	ld.shared.f32 	%f558, [%r26+672];
	ld.shared.f32 	%f559, [%r26+756];
	ld.shared.f32 	%f560, [%r26+840];
	ld.shared.f32 	%f561, [%r26+924];
	ld.shared.f32 	%f562, [%r26+1008];
	ld.shared.f32 	%f563, [%r26+1092];
	ld.shared.f32 	%f564, [%r26+1176];
	ld.shared.f32 	%f565, [%r26+1260];
	ld.shared.f32 	%f566, [%r26+1344];
	ld.shared.f32 	%f567, [%r26+1428];
	ld.shared.f32 	%f568, [%r26+1512];
	ld.shared.f32 	%f569, [%r26+1596];
	ld.shared.f32 	%f570, [%r26+1680];
	ld.shared.f32 	%f571, [%r26+1764];
	ld.shared.f32 	%f572, [%r26+1848];
	ld.shared.f32 	%f573, [%r26+1932];
	ld.shared.f32 	%f574, [%r27];
	ld.shared.f32 	%f575, [%r27+12];
	ld.shared.f32 	%f576, [%r27+24];
	ld.shared.f32 	%f577, [%r27+36];
	ld.shared.f32 	%f578, [%r27+48];
	ld.shared.f32 	%f579, [%r27+60];
	ld.shared.f32 	%f580, [%r27+72];
	ld.shared.f32 	%f581, [%r27+84];
	ld.shared.f32 	%f582, [%r27+96];
	ld.shared.f32 	%f583, [%r27+108];
	ld.shared.f32 	%f584, [%r27+120];
	ld.shared.f32 	%f585, [%r27+132];
	ld.shared.f32 	%f586, [%r27+144];
	ld.shared.f32 	%f587, [%r27+156];
	ld.shared.f32 	%f588, [%r27+168];
	ld.shared.f32 	%f589, [%r27+180];
	ld.shared.f32 	%f590, [%r27+192];
	ld.shared.f32 	%f591, [%r27+204];
	ld.shared.f32 	%f592, [%r27+216];
	ld.shared.f32 	%f593, [%r27+228];
	ld.shared.f32 	%f594, [%r27+240];
	ld.shared.f32 	%f595, [%r27+252];
	ld.shared.f32 	%f596, [%r27+264];
	ld.shared.f32 	%f597, [%r27+276];
	fma.rn.f32 	%f598, %f550, %f574, %f39;
	fma.rn.f32 	%f599, %f551, %f575, %f598;
	fma.rn.f32 	%f600, %f552, %f576, %f599;
	fma.rn.f32 	%f601, %f553, %f577, %f600;
	fma.rn.f32 	%f602, %f554, %f578, %f601;
	fma.rn.f32 	%f603, %f555, %f579, %f602;
	fma.rn.f32 	%f604, %f556, %f580, %f603;
	fma.rn.f32 	%f605, %f557, %f581, %f604;
	fma.rn.f32 	%f606, %f558, %f582, %f605;
	fma.rn.f32 	%f607, %f559, %f583, %f606;
	fma.rn.f32 	%f608, %f560, %f584, %f607;
	fma.rn.f32 	%f609, %f561, %f585, %f608;
	fma.rn.f32 	%f610, %f562, %f586, %f609;
	fma.rn.f32 	%f611, %f563, %f587, %f610;
	fma.rn.f32 	%f612, %f564, %f588, %f611;
	fma.rn.f32 	%f613, %f565, %f589, %f612;
	fma.rn.f32 	%f614, %f566, %f590, %f613;
	fma.rn.f32 	%f615, %f567, %f591, %f614;
	fma.rn.f32 	%f616, %f568, %f592, %f615;
	fma.rn.f32 	%f617, %f569, %f593, %f616;
	fma.rn.f32 	%f618, %f570, %f594, %f617;
	fma.rn.f32 	%f619, %f571, %f595, %f618;
	fma.rn.f32 	%f620, %f572, %f596, %f619;
	fma.rn.f32 	%f621, %f573, %f597, %f620;
	ld.shared.f32 	%f622, [%r26+28];
	ld.shared.f32 	%f623, [%r26+112];
	ld.shared.f32 	%f624, [%r26+196];
	ld.shared.f32 	%f625, [%r26+280];
	ld.shared.f32 	%f626, [%r26+364];
	ld.shared.f32 	%f627, [%r26+448];
	ld.shared.f32 	%f628, [%r26+532];
	ld.shared.f32 	%f629, [%r26+616];
	ld.shared.f32 	%f630, [%r26+700];
	ld.shared.f32 	%f631, [%r26+784];
	ld.shared.f32 	%f632, [%r26+868];
	ld.shared.f32 	%f633, [%r26+952];
	ld.shared.f32 	%f634, [%r26+1036];
	ld.shared.f32 	%f635, [%r26+1120];
	ld.shared.f32 	%f636, [%r26+1204];
	ld.shared.f32 	%f637, [%r26+1288];
	ld.shared.f32 	%f638, [%r26+1372];
	ld.shared.f32 	%f639, [%r26+1456];
	ld.shared.f32 	%f640, [%r26+1540];
	ld.shared.f32 	%f641, [%r26+1624];
	ld.shared.f32 	%f642, [%r26+1708];
	ld.shared.f32 	%f643, [%r26+1792];
	ld.shared.f32 	%f644, [%r26+1876];
	ld.shared.f32 	%f645, [%r26+1960];
	ld.shared.f32 	%f646, [%r27+4];
	ld.shared.f32 	%f647, [%r27+16];
	ld.shared.f32 	%f648, [%r27+28];
	ld.shared.f32 	%f649, [%r27+40];
	ld.shared.f32 	%f650, [%r27+52];
	ld.shared.f32 	%f651, [%r27+64];
	ld.shared.f32 	%f652, [%r27+76];
	ld.shared.f32 	%f653, [%r27+88];
	ld.shared.f32 	%f654, [%r27+100];
	ld.shared.f32 	%f655, [%r27+112];
	ld.shared.f32 	%f656, [%r27+124];
	ld.shared.f32 	%f657, [%r27+136];
	ld.shared.f32 	%f658, [%r27+148];
	ld.shared.f32 	%f659, [%r27+160];
	ld.shared.f32 	%f660, [%r27+172];
	ld.shared.f32 	%f661, [%r27+184];
	ld.shared.f32 	%f662, [%r27+196];
	ld.shared.f32 	%f663, [%r27+208];
	ld.shared.f32 	%f664, [%r27+220];
	ld.shared.f32 	%f665, [%r27+232];
	ld.shared.f32 	%f666, [%r27+244];
	ld.shared.f32 	%f667, [%r27+256];
	ld.shared.f32 	%f668, [%r27+268];
	ld.shared.f32 	%f669, [%r27+280];
	fma.rn.f32 	%f670, %f622, %f646, %f621;
	fma.rn.f32 	%f671, %f623, %f647, %f670;
	fma.rn.f32 	%f672, %f624, %f648, %f671;
	fma.rn.f32 	%f673, %f625, %f649, %f672;
	fma.rn.f32 	%f674, %f626, %f650, %f673;
	fma.rn.f32 	%f675, %f627, %f651, %f674;
	fma.rn.f32 	%f676, %f628, %f652, %f675;
	fma.rn.f32 	%f677, %f629, %f653, %f676;
	fma.rn.f32 	%f678, %f630, %f654, %f677;
	fma.rn.f32 	%f679, %f631, %f655, %f678;
	fma.rn.f32 	%f680, %f632, %f656, %f679;
	fma.rn.f32 	%f681, %f633, %f657, %f680;
	fma.rn.f32 	%f682, %f634, %f658, %f681;
	fma.rn.f32 	%f683, %f635, %f659, %f682;
	fma.rn.f32 	%f684, %f636, %f660, %f683;
	fma.rn.f32 	%f685, %f637, %f661, %f684;
	fma.rn.f32 	%f686, %f638, %f662, %f685;
	fma.rn.f32 	%f687, %f639, %f663, %f686;
	fma.rn.f32 	%f688, %f640, %f664, %f687;
	fma.rn.f32 	%f689, %f641, %f665, %f688;
	fma.rn.f32 	%f690, %f642, %f666, %f689;
	fma.rn.f32 	%f691, %f643, %f667, %f690;
	fma.rn.f32 	%f692, %f644, %f668, %f691;
	fma.rn.f32 	%f693, %f645, %f669, %f692;
	ld.shared.f32 	%f694, [%r26+56];
	ld.shared.f32 	%f695, [%r26+140];
	ld.shared.f32 	%f696, [%r26+224];
	ld.shared.f32 	%f697, [%r26+308];
	ld.shared.f32 	%f698, [%r26+392];
	ld.shared.f32 	%f699, [%r26+476];
	ld.shared.f32 	%f700, [%r26+560];
	ld.shared.f32 	%f701, [%r26+644];
	ld.shared.f32 	%f702, [%r26+728];
	ld.shared.f32 	%f703, [%r26+812];
	ld.shared.f32 	%f704, [%r26+896];
	ld.shared.f32 	%f705, [%r26+980];
	ld.shared.f32 	%f706, [%r26+1064];
	ld.shared.f32 	%f707, [%r26+1148];
	ld.shared.f32 	%f708, [%r26+1232];
	ld.shared.f32 	%f709, [%r26+1316];
	ld.shared.f32 	%f710, [%r26+1400];
	ld.shared.f32 	%f711, [%r26+1484];
	ld.shared.f32 	%f712, [%r26+1568];
	ld.shared.f32 	%f713, [%r26+1652];
	ld.shared.f32 	%f714, [%r26+1736];
	ld.shared.f32 	%f715, [%r26+1820];
	ld.shared.f32 	%f716, [%r26+1904];
	ld.shared.f32 	%f717, [%r26+1988];
	ld.shared.f32 	%f718, [%r27+8];
	ld.shared.f32 	%f719, [%r27+20];
	ld.shared.f32 	%f720, [%r27+32];
	ld.shared.f32 	%f721, [%r27+44];
	ld.shared.f32 	%f722, [%r27+56];
	ld.shared.f32 	%f723, [%r27+68];
	ld.shared.f32 	%f724, [%r27+80];
	ld.shared.f32 	%f725, [%r27+92];
	ld.shared.f32 	%f726, [%r27+104];
	ld.shared.f32 	%f727, [%r27+116];
	ld.shared.f32 	%f728, [%r27+128];
	ld.shared.f32 	%f729, [%r27+140];
	ld.shared.f32 	%f730, [%r27+152];
	ld.shared.f32 	%f731, [%r27+164];
	ld.shared.f32 	%f732, [%r27+176];
	ld.shared.f32 	%f733, [%r27+188];
	ld.shared.f32 	%f734, [%r27+200];
	ld.shared.f32 	%f735, [%r27+212];
	ld.shared.f32 	%f736, [%r27+224];
	ld.shared.f32 	%f737, [%r27+236];
	ld.shared.f32 	%f738, [%r27+248];
	ld.shared.f32 	%f739, [%r27+260];
	ld.shared.f32 	%f740, [%r27+272];
	ld.shared.f32 	%f741, [%r27+284];
	fma.rn.f32 	%f742, %f694, %f718, %f693;
	fma.rn.f32 	%f743, %f695, %f719, %f742;
	fma.rn.f32 	%f744, %f696, %f720, %f743;
	fma.rn.f32 	%f745, %f697, %f721, %f744;
	fma.rn.f32 	%f746, %f698, %f722, %f745;
	fma.rn.f32 	%f747, %f699, %f723, %f746;
	fma.rn.f32 	%f748, %f700, %f724, %f747;
	fma.rn.f32 	%f749, %f701, %f725, %f748;
	fma.rn.f32 	%f750, %f702, %f726, %f749;
	fma.rn.f32 	%f751, %f703, %f727, %f750;
	fma.rn.f32 	%f752, %f704, %f728, %f751;
	fma.rn.f32 	%f753, %f705, %f729, %f752;
	fma.rn.f32 	%f754, %f706, %f730, %f753;
	fma.rn.f32 	%f755, %f707, %f731, %f754;
	fma.rn.f32 	%f756, %f708, %f732, %f755;
	fma.rn.f32 	%f757, %f709, %f733, %f756;
	fma.rn.f32 	%f758, %f710, %f734, %f757;
	fma.rn.f32 	%f759, %f711, %f735, %f758;
	fma.rn.f32 	%f760, %f712, %f736, %f759;
	fma.rn.f32 	%f761, %f713, %f737, %f760;
	fma.rn.f32 	%f762, %f714, %f738, %f761;
	fma.rn.f32 	%f763, %f715, %f739, %f762;
	fma.rn.f32 	%f764, %f716, %f740, %f763;
	fma.rn.f32 	%f765, %f717, %f741, %f764;
	add.s32 	%r176, %r176, 1;
	add.s64 	%rd50, %rd50, 864;
	add.s32 	%r175, %r175, 1176;
	add.s32 	%r174, %r174, 1176;
	add.s32 	%r173, %r173, 1176;
	add.s32 	%r172, %r172, 1176;
	add.s32 	%r171, %r171, 1176;
	add.s32 	%r170, %r170, 1176;
	add.s32 	%r169, %r169, 1176;
	add.s32 	%r168, %r168, 1176;
	add.s32 	%r167, %r167, 1176;
	setp.ne.s32 	%p141, %r176, 4;
	@%p141 bra 	$L__BB0_1;
	ld.param.u64 	%rd49, [default_function_kernel0_param_2];
	cvta.to.global.u64 	%rd46, %rd49;
	mad.lo.s32 	%r164, %r2, 49, %r1;
	mad.lo.s32 	%r165, %r5, 392, %r164;
	add.s32 	%r166, %r165, %r3;
	mul.wide.u32 	%rd47, %r166, 4;
	add.s64 	%rd48, %rd46, %rd47;
	st.global.f32 	[%rd48], %f765;
	ret;

}


// ===== COMPILED SASS (sm_100) =====

	.target	sm_100

	.elftype	@"ET_EXEC"


//--------------------- .note.nv.tkinfo           --------------------------
	.section	.note.nv.tkinfo,"",@"SHT_NOTE"
	.sectionflags	@"SHF_NOTE_NV_TKINFO"
	.tkinfo
        /*0018*/ 	.word	0x00000002
        /*0030*/ 	.string	""
        /*0030*/ 	.string	"ptxas"
        /*0030*/ 	.string	"Cuda compilation tools, release 13.0, V13.0.88"
        /*0030*/ 	.string	"Build cuda_13.0.r13.0/compiler.36424714_0"
        /*0030*/ 	.string	"-arch sm_100 -m 64 "



//--------------------- .note.nv.cuinfo           --------------------------
	.section	.note.nv.cuinfo,"",@"SHT_NOTE"
	.sectionflags	@"SHF_NOTE_NV_CUINFO"
        /*0018*/ 	.short	0x0002
        /*001a*/ 	.short	0x0064
        /*001c*/ 	.short	0x0082
	.zero		2


//--------------------- .nv.info                  --------------------------
	.section	.nv.info,"",@"SHT_CUDA_INFO"
	.align	4


	//----- nvinfo : EIATTR_REGCOUNT
	.align		4
        /*0000*/ 	.byte	0x04, 0x2f
        /*0002*/ 	.short	(.L_1 - .L_0)
	.align		4
.L_0:
        /*0004*/ 	.word	index@(default_function_kernel0)
        /*0008*/ 	.word	0x00000096


	//----- nvinfo : EIATTR_FRAME_SIZE
	.align		4
.L_1:
        /*000c*/ 	.byte	0x04, 0x11
        /*000e*/ 	.short	(.L_3 - .L_2)
	.align		4
.L_2:
        /*0010*/ 	.word	index@(default_function_kernel0)
        /*0014*/ 	.word	0x00000000


	//----- nvinfo : EIATTR_MIN_STACK_SIZE
	.align		4
.L_3:
        /*0018*/ 	.byte	0x04, 0x12
        /*001a*/ 	.short	(.L_5 - .L_4)
	.align		4
.L_4:
        /*001c*/ 	.word	index@(default_function_kernel0)
        /*0020*/ 	.word	0x00000000
.L_5:


//--------------------- .nv.compat                --------------------------
	.section	.nv.compat,"",@"SHT_CUDA_COMPAT_INFO"
	.align	4
        /*0000*/ 	.byte	0x02, 0x09, 0x00, 0x00, 0x02, 0x02, 0x01, 0x00, 0x02, 0x05, 0x05, 0x00, 0x03, 0x07, 0x01, 0x01
        /*0010*/ 	.byte	0x02, 0x03, 0x00, 0x00, 0x02, 0x06, 0x01, 0x00, 0x04, 0x0b, 0x08, 0x00, 0x09, 0x00, 0x00, 0x00
        /*0020*/ 	.byte	0x00, 0x00, 0x00, 0x00


//--------------------- .nv.info.default_function_kernel0 --------------------------
	.section	.nv.info.default_function_kernel0,"",@"SHT_CUDA_INFO"
	.sectionflags	@""
	.align	4


	//----- nvinfo : EIATTR_CUDA_API_VERSION
	.align		4
        /*0000*/ 	.byte	0x04, 0x37
        /*0002*/ 	.short	(.L_7 - .L_6)
.L_6:
        /*0004*/ 	.word	0x00000082


	//----- nvinfo : EIATTR_KPARAM_INFO
	.align		4
.L_7:
        /*0008*/ 	.byte	0x04, 0x17
        /*000a*/ 	.short	(.L_9 - .L_8)
.L_8:
        /*000c*/ 	.word	0x00000000
        /*0010*/ 	.short	0x0002
        /*0012*/ 	.short	0x0010
        /*0014*/ 	.byte	0x00, 0xf5, 0x21, 0x00


	//----- nvinfo : EIATTR_KPARAM_INFO
	.align		4
.L_9:
        /*0018*/ 	.byte	0x04, 0x17
        /*001a*/ 	.short	(.L_11 - .L_10)
.L_10:
        /*001c*/ 	.word	0x00000000
        /*0020*/ 	.short	0x0001
        /*0022*/ 	.short	0x0008
        /*0024*/ 	.byte	0x00, 0xf5, 0x21, 0x00


	//----- nvinfo : EIATTR_KPARAM_INFO
	.align		4
.L_11:
        /*0028*/ 	.byte	0x04, 0x17
        /*002a*/ 	.short	(.L_13 - .L_12)
.L_12:
        /*002c*/ 	.word	0x00000000
        /*0030*/ 	.short	0x0000
        /*0032*/ 	.short	0x0000
        /*0034*/ 	.byte	0x00, 0xf5, 0x21, 0x00


	//----- nvinfo : EIATTR_SPARSE_MMA_MASK
	.align		4
.L_13:
        /*0038*/ 	.byte	0x03, 0x50
        /*003a*/ 	.short	0x0000


	//----- nvinfo : EIATTR_MAXREG_COUNT
	.align		4
        /*003c*/ 	.byte	0x03, 0x1b
        /*003e*/ 	.short	0x00ff


	//----- nvinfo : EIATTR_NUM_BARRIERS
	.align		4
        /*0040*/ 	.byte	0x02, 0x4c
        /*0042*/ 	.byte	0x01
	.zero		1


	//----- nvinfo : EIATTR_MERCURY_ISA_VERSION
	.align		4
        /*0044*/ 	.byte	0x03, 0x5f
        /*0046*/ 	.short	0x0101


	//----- nvinfo : EIATTR_VRC_CTA_INIT_COUNT
	.align		4
        /*0048*/ 	.byte	0x02, 0x4a
	.zero		1
	.zero		1


	//----- nvinfo : EIATTR_EXIT_INSTR_OFFSETS
	.align		4
        /*004c*/ 	.byte	0x04, 0x1c
        /*004e*/ 	.short	(.L_15 - .L_14)


	//   ....[0]....
.L_14:
        /*0050*/ 	.word	0x00004bb0


	//----- nvinfo : EIATTR_CBANK_PARAM_SIZE
	.align		4
.L_15:
        /*0054*/ 	.byte	0x03, 0x19
        /*0056*/ 	.short	0x0018


	//----- nvinfo : EIATTR_PARAM_CBANK
	.align		4
        /*0058*/ 	.byte	0x04, 0x0a
        /*005a*/ 	.short	(.L_17 - .L_16)
	.align		4
.L_16:
        /*005c*/ 	.word	index@(.nv.constant0.default_function_kernel0)
        /*0060*/ 	.short	0x0380
        /*0062*/ 	.short	0x0018


	//----- nvinfo : EIATTR_SW_WAR
	.align		4
.L_17:
        /*0064*/ 	.byte	0x04, 0x36
        /*0066*/ 	.short	(.L_19 - .L_18)
.L_18:
        /*0068*/ 	.word	0x00000008
.L_19:


//--------------------- .nv.callgraph             --------------------------
	.section	.nv.callgraph,"",@"SHT_CUDA_CALLGRAPH"
	.align	4
	.sectionentsize	8
	.align		4
        /*0000*/ 	.word	0x00000000
	.align		4
        /*0004*/ 	.word	0xffffffff
	.align		4
        /*0008*/ 	.word	0x00000000
	.align		4
        /*000c*/ 	.word	0xfffffffe
	.align		4
        /*0010*/ 	.word	0x00000000
	.align		4
        /*0014*/ 	.word	0xfffffffd
	.align		4
        /*0018*/ 	.word	0x00000000
	.align		4
        /*001c*/ 	.word	0xfffffffc


//--------------------- .text.default_function_kernel0 --------------------------
	.section	.text.default_function_kernel0,"ax",@progbits
	.align	128
        .global         default_function_kernel0
        .type           default_function_kernel0,@function
        .size           default_function_kernel0,(.L_x_2 - default_function_kernel0)
        .other          default_function_kernel0,@"STO_CUDA_ENTRY STV_DEFAULT"
default_function_kernel0:
.text.default_function_kernel0:
[----:B------:R-:W-:Y:S01]  /*0000*/  LDC R1, c[0x0][0x37c] ;  /* 0x0000df00ff017b82 */ /* 0x000fe20000000800 */
[----:B------:R-:W0:Y:S07]  /*0010*/  S2R R0, SR_TID.X ;  /* 0x0000000000007919 */ /* 0x000e2e0000002100 */
[----:B------:R-:W1:Y:S01]  /*0020*/  S2UR UR5, SR_CgaCtaId ;  /* 0x00000000000579c3 */ /* 0x000e620000008800 */
[----:B------:R-:W2:Y:S01]  /*0030*/  LDCU.64 UR6, c[0x0][0x380] ;  /* 0x00007000ff0677ac */ /* 0x000ea20008000a00 */
[----:B------:R-:W-:Y:S01]  /*0040*/  HFMA2 R87, -RZ, RZ, 0, 0 ;  /* 0x00000000ff577431 */ /* 0x000fe200000001ff */
[----:B------:R-:W3:Y:S01]  /*0050*/  S2R R2, SR_TID.Z ;  /* 0x0000000000027919 */ /* 0x000ee20000002300 */
[----:B------:R-:W-:Y:S01]  /*0060*/  UMOV UR4, 0x400 ;  /* 0x0000040000047882 */ /* 0x000fe20000000000 */
[----:B------:R-:W4:Y:S01]  /*0070*/  LDCU.64 UR10, c[0x0][0x358] ;  /* 0x00006b00ff0a77ac */ /* 0x000f220008000a00 */
[----:B--2---:R-:W-:-:S04]  /*0080*/  UIADD3 UR6, UP0, UPT, UR6, 0x8, URZ ;  /* 0x0000000806067890 */ /* 0x004fc8000ff1e0ff */
[----:B------:R-:W-:Y:S02]  /*0090*/  UIADD3.X UR7, UPT, UPT, URZ, UR7, URZ, UP0, !UPT ;  /* 0x00000007ff077290 */ /* 0x000fe400087fe4ff */
[----:B-1----:R-:W-:Y:S01]  /*00a0*/  ULEA UR8, UR5, UR4, 0x18 ;  /* 0x0000000405087291 */ /* 0x002fe2000f8ec0ff */
[----:B------:R-:W-:Y:S01]  /*00b0*/  IMAD.U32 R120, RZ, RZ, UR6 ;  /* 0x00000006ff787e24 */ /* 0x000fe2000f8e00ff */
[----:B------:R-:W-:Y:S02]  /*00c0*/  UIADD3 UR4, UPT, UPT, UR4, 0x7e0, URZ ;  /* 0x000007e004047890 */ /* 0x000fe4000fffe0ff */
[----:B------:R-:W-:Y:S02]  /*00d0*/  IMAD.U32 R121, RZ, RZ, UR7 ;  /* 0x00000007ff797e24 */ /* 0x000fe4000f8e00ff */
[C---:B0-----:R-:W-:Y:S01]  /*00e0*/  IMAD R21, R0.reuse, 0xb, RZ ;  /* 0x0000000b00157824 */ /* 0x041fe200078e02ff */
[C---:B------:R-:W-:Y:S01]  /*00f0*/  ISETP.GT.U32.AND P6, PT, R0.reuse, 0x5, PT ;  /* 0x000000050000780c */ /* 0x040fe20003fc4070 */
[----:B------:R-:W-:Y:S01]  /*0100*/  IMAD R17, R0, 0x9, RZ ;  /* 0x0000000900117824 */ /* 0x000fe200078e02ff */
[----:B------:R-:W-:Y:S01]  /*0110*/  ULEA UR5, UR5, UR4, 0x18 ;  /* 0x0000000405057291 */ /* 0x000fe2000f8ec0ff */
[----:B---3--:R-:W-:Y:S01]  /*0120*/  IMAD R4, R2, 0x18, RZ ;  /* 0x0000001802047824 */ /* 0x008fe200078e02ff */
[C---:B------:R-:W-:Y:S01]  /*0130*/  LOP3.LUT R3, R21.reuse, 0xffff, RZ, 0xc0, !PT ;  /* 0x0000ffff15037812 */ /* 0x040fe200078ec0ff */
[C---:B------:R-:W-:Y:S01]  /*0140*/  VIADD R6, R21.reuse, 0x8 ;  /* 0x0000000815067836 */ /* 0x040fe20000000000 */
[C---:B------:R-:W-:Y:S01]  /*0150*/  IADD3 R7, PT, PT, R21.reuse, 0x9, RZ ;  /* 0x0000000915077810 */ /* 0x040fe20007ffe0ff */
[----:B------:R-:W-:Y:S01]  /*0160*/  VIADD R5, R21, 0x7 ;  /* 0x0000000715057836 */ /* 0x000fe20000000000 */
[----:B------:R-:W-:Y:S01]  /*0170*/  IADD3 R12, PT, PT, R17, 0x2, RZ ;  /* 0x00000002110c7810 */ /* 0x000fe20007ffe0ff */
[----:B------:R-:W-:Y:S01]  /*0180*/  IMAD R3, R3, 0x5556, RZ ;  /* 0x0000555603037824 */ /* 0x000fe200078e02ff */
[----:B------:R-:W-:Y:S01]  /*0190*/  LOP3.LUT R10, R6, 0xffff, RZ, 0xc0, !PT ;  /* 0x0000ffff060a7812 */ /* 0x000fe200078ec0ff */
[----:B------:R-:W-:Y:S01]  /*01a0*/  VIADD R8, R21, 0xa ;  /* 0x0000000a15087836 */ /* 0x000fe20000000000 */
[----:B------:R-:W-:Y:S01]  /*01b0*/  LOP3.LUT R6, R7, 0xffff, RZ, 0xc0, !PT ;  /* 0x0000ffff07067812 */ /* 0x000fe200078ec0ff */
[----:B------:R-:W-:Y:S01]  /*01c0*/  VIADD R19, R17, 0x5 ;  /* 0x0000000511137836 */ /* 0x000fe20000000000 */
[-C--:B------:R-:W-:Y:S01]  /*01d0*/  LEA.HI R3, R3, R4.reuse, RZ, 0x10 ;  /* 0x0000000403037211 */ /* 0x080fe200078f80ff */
[----:B------:R-:W-:Y:S01]  /*01e0*/  IMAD R7, R10, 0x5556, RZ ;  /* 0x000055560a077824 */ /* 0x000fe200078e02ff */
[----:B------:R-:W-:Y:S01]  /*01f0*/  LOP3.LUT R9, R5, 0xffff, RZ, 0xc0, !PT ;  /* 0x0000ffff05097812 */ /* 0x000fe200078ec0ff */
[----:B------:R-:W-:Y:S01]  /*0200*/  IMAD R11, R6, 0xe39, RZ ;  /* 0x00000e39060b7824 */ /* 0x000fe200078e02ff */
[C---:B------:R-:W-:Y:S01]  /*0210*/  ISETP.GT.U32.AND P4, PT, R3.reuse, 0xbd, PT ;  /* 0x000000bd0300780c */ /* 0x040fe20003f84070 */
[----:B------:R-:W-:Y:S01]  /*0220*/  IMAD R88, R2, 0x48, R21 ;  /* 0x0000004802587824 */ /* 0x000fe200078e0215 */
[----:B------:R-:W-:Y:S01]  /*0230*/  ISETP.GT.U32.AND P1, PT, R3, 0xbc, PT ;  /* 0x000000bc0300780c */ /* 0x000fe20003f24070 */
[----:B------:R-:W-:Y:S01]  /*0240*/  VIADD R3, R21, 0x6 ;  /* 0x0000000615037836 */ /* 0x000fe20000000000 */
[----:B------:R-:W-:Y:S01]  /*0250*/  LOP3.LUT R13, R8, 0xffff, RZ, 0xc0, !PT ;  /* 0x0000ffff080d7812 */ /* 0x000fe200078ec0ff */
[----:B------:R-:W-:Y:S01]  /*0260*/  IMAD R5, R9, 0x5556, RZ ;  /* 0x0000555609057824 */ /* 0x000fe200078e02ff */
[-C--:B------:R-:W-:Y:S01]  /*0270*/  LEA.HI R6, R7, R4.reuse, RZ, 0x10 ;  /* 0x0000000407067211 */ /* 0x080fe200078f80ff */
[----:B------:R-:W-:Y:S01]  /*0280*/  IMAD R89, R2, 0x3f, R17 ;  /* 0x0000003f02597824 */ /* 0x000fe200078e0211 */
[----:B------:R-:W-:Y:S01]  /*0290*/  LOP3.LUT R3, R3, 0xffff, RZ, 0xc0, !PT ;  /* 0x0000ffff03037812 */ /* 0x000fe200078ec0ff */
[----:B------:R-:W-:Y:S01]  /*02a0*/  IMAD R15, R13, 0x5556, RZ ;  /* 0x000055560d0f7824 */ /* 0x000fe200078e02ff */
[----:B------:R-:W-:Y:S01]  /*02b0*/  LEA.HI R5, R5, R4, RZ, 0x10 ;  /* 0x0000000405057211 */ /* 0x000fe200078f80ff */
[----:B------:R-:W-:Y:S01]  /*02c0*/  UMOV UR4, URZ ;  /* 0x000000ff00047c82 */ /* 0x000fe20008000000 */
[----:B------:R-:W-:Y:S01]  /*02d0*/  ISETP.GT.U32.AND P2, PT, R6, 0xbf, PT ;  /* 0x000000bf0600780c */ /* 0x000fe20003f44070 */
[----:B------:R-:W-:Y:S01]  /*02e0*/  IMAD R3, R3, 0xe39, RZ ;  /* 0x00000e3903037824 */ /* 0x000fe200078e02ff */
[----:B------:R-:W-:-:S02]  /*02f0*/  ISETP.GT.U32.AND P3, PT, R5, 0xbf, PT ;  /* 0x000000bf0500780c */ /* 0x000fc40003f64070 */
[----:B------:R-:W-:Y:S02]  /*0300*/  LEA.HI R4, R15, R4, RZ, 0x10 ;  /* 0x000000040f047211 */ /* 0x000fe400078f80ff */
[-C--:B------:R-:W-:Y:S02]  /*0310*/  LEA.HI R3, R3, R2.reuse, RZ, 0xe ;  /* 0x0000000203037211 */ /* 0x080fe400078f70ff */
[----:B------:R-:W-:Y:S02]  /*0320*/  ISETP.GT.U32.AND P0, PT, R4, 0xbf, PT ;  /* 0x000000bf0400780c */ /* 0x000fe40003f04070 */
[----:B------:R-:W-:Y:S02]  /*0330*/  ISETP.GT.U32.OR P4, PT, R3, 0x7, P4 ;  /* 0x000000070300780c */ /* 0x000fe40002784470 */
[----:B------:R-:W-:Y:S01]  /*0340*/  LEA.HI R3, R11, R2, RZ, 0xe ;  /* 0x000000020b037211 */ /* 0x000fe200078f70ff */
[----:B------:R-:W-:Y:S01]  /*0350*/  VIADD R11, R17, 0x1 ;  /* 0x00000001110b7836 */ /* 0x000fe20000000000 */
[----:B------:R-:W-:-:S02]  /*0360*/  LOP3.LUT R7, R12, 0xffff, RZ, 0xc0, !PT ;  /* 0x0000ffff0c077812 */ /* 0x000fc400078ec0ff */
[----:B------:R-:W-:Y:S01]  /*0370*/  ISETP.GT.U32.OR P1, PT, R3, 0x7, P1 ;  /* 0x000000070300780c */ /* 0x000fe20000f24470 */
[----:B------:R-:W-:Y:S01]  /*0380*/  IMAD R3, R9, 0xe39, RZ ;  /* 0x00000e3909037824 */ /* 0x000fe200078e02ff */
[----:B------:R-:W-:Y:S01]  /*0390*/  LOP3.LUT R5, R11, 0xffff, RZ, 0xc0, !PT ;  /* 0x0000ffff0b057812 */ /* 0x000fe200078ec0ff */
[----:B------:R-:W-:Y:S01]  /*03a0*/  IMAD R9, R10, 0xe39, RZ ;  /* 0x00000e390a097824 */ /* 0x000fe200078e02ff */
[----:B------:R-:W-:Y:S01]  /*03b0*/  IADD3 R16, PT, PT, R17, 0x3, RZ ;  /* 0x0000000311107810 */ /* 0x000fe20007ffe0ff */
[----:B------:R-:W-:Y:S01]  /*03c0*/  IMAD R8, R7, 0xc30d, RZ ;  /* 0x0000c30d07087824 */ /* 0x000fe200078e02ff */
[-C--:B------:R-:W-:Y:S01]  /*03d0*/  LEA.HI R3, R3, R2.reuse, RZ, 0xe ;  /* 0x0000000203037211 */ /* 0x080fe200078f70ff */
[----:B------:R-:W-:Y:S01]  /*03e0*/  IMAD R6, R5, 0xc30d, RZ ;  /* 0x0000c30d05067824 */ /* 0x000fe200078e02ff */
[----:B------:R-:W-:Y:S01]  /*03f0*/  LEA.HI R4, R9, R2, RZ, 0xe ;  /* 0x0000000209047211 */ /* 0x000fe200078f70ff */
[----:B------:R-:W-:Y:S01]  /*0400*/  IMAD R5, R5, 0x4925, RZ ;  /* 0x0000492505057824 */ /* 0x000fe200078e02ff */
[----:B------:R-:W-:-:S02]  /*0410*/  ISETP.GT.U32.OR P3, PT, R3, 0x7, P3 ;  /* 0x000000070300780c */ /* 0x000fc40001f64470 */
[----:B------:R-:W-:Y:S02]  /*0420*/  SHF.R.U32.HI R6, RZ, 0x14, R6 ;  /* 0x00000014ff067819 */ /* 0x000fe40000011606 */
[----:B------:R-:W-:Y:S01]  /*0430*/  SHF.R.U32.HI R3, RZ, 0x11, R5 ;  /* 0x00000011ff037819 */ /* 0x000fe20000011605 */
[----:B------:R-:W-:Y:S01]  /*0440*/  IMAD R5, R7, 0x4925, RZ ;  /* 0x0000492507057824 */ /* 0x000fe200078e02ff */
[----:B------:R-:W-:Y:S01]  /*0450*/  ISETP.GT.U32.OR P2, PT, R4, 0x7, P2 ;  /* 0x000000070400780c */ /* 0x000fe20001744470 */
[----:B------:R-:W-:Y:S01]  /*0460*/  IMAD R7, R13, 0xe39, RZ ;  /* 0x00000e390d077824 */ /* 0x000fe200078e02ff */
[----:B------:R-:W-:Y:S02]  /*0470*/  PRMT R4, R6, 0x9910, RZ ;  /* 0x0000991006047816 */ /* 0x000fe400000000ff */
[----:B------:R-:W-:Y:S02]  /*0480*/  PRMT R9, R3, 0x9910, RZ ;  /* 0x0000991003097816 */ /* 0x000fe400000000ff */
[----:B------:R-:W-:Y:S01]  /*0490*/  SHF.R.U32.HI R8, RZ, 0x14, R8 ;  /* 0x00000014ff087819 */ /* 0x000fe20000011608 */
[----:B------:R-:W-:Y:S01]  /*04a0*/  IMAD.MOV.U32 R3, RZ, RZ, R4 ;  /* 0x000000ffff037224 */ /* 0x000fe200078e0004 */
[----:B------:R-:W-:Y:S01]  /*04b0*/  SHF.R.U32.HI R5, RZ, 0x11, R5 ;  /* 0x00000011ff057819 */ /* 0x000fe20000011605 */
[----:B------:R-:W-:Y:S01]  /*04c0*/  IMAD.MOV.U32 R4, RZ, RZ, R9 ;  /* 0x000000ffff047224 */ /* 0x000fe200078e0009 */
[----:B------:R-:W-:Y:S01]  /*04d0*/  PRMT R9, R8, 0x9910, RZ ;  /* 0x0000991008097816 */ /* 0x000fe200000000ff */
[----:B------:R-:W-:Y:S01]  /*04e0*/  IMAD R3, R3, 0x15, RZ ;  /* 0x0000001503037824 */ /* 0x000fe200078e02ff */
[----:B------:R-:W-:Y:S01]  /*04f0*/  PRMT R10, R5, 0x9910, RZ ;  /* 0x00009910050a7816 */ /* 0x000fe200000000ff */
[----:B------:R-:W-:Y:S01]  /*0500*/  IMAD R4, R4, 0x7, RZ ;  /* 0x0000000704047824 */ /* 0x000fe200078e02ff */
[----:B------:R-:W-:Y:S01]  /*0510*/  MOV R5, R9 ;  /* 0x0000000900057202 */ /* 0x000fe20000000f00 */
[----:B------:R-:W-:Y:S01]  /*0520*/  IMAD.MOV R3, RZ, RZ, -R3 ;  /* 0x000000ffff037224 */ /* 0x000fe200078e0a03 */
[----:B------:R-:W-:Y:S01]  /*0530*/  IADD3 R18, PT, PT, R17, 0x4, RZ ;  /* 0x0000000411127810 */ /* 0x000fe20007ffe0ff */
[----:B------:R-:W-:Y:S01]  /*0540*/  IMAD.MOV R14, RZ, RZ, -R4 ;  /* 0x000000ffff0e7224 */ /* 0x000fe200078e0a04 */
[----:B------:R-:W-:-:S02]  /*0550*/  MOV R4, R10 ;  /* 0x0000000a00047202 */ /* 0x000fc40000000f00 */
[----:B------:R-:W-:Y:S01]  /*0560*/  PRMT R10, R3, 0x7710, RZ ;  /* 0x00007710030a7816 */ /* 0x000fe200000000ff */
[----:B------:R-:W-:Y:S01]  /*0570*/  IMAD R3, R5, 0x15, RZ ;  /* 0x0000001505037824 */ /* 0x000fe200078e02ff */
[----:B------:R-:W-:Y:S01]  /*0580*/  PRMT R14, R14, 0x7710, RZ ;  /* 0x000077100e0e7816 */ /* 0x000fe200000000ff */
[----:B------:R-:W-:Y:S01]  /*0590*/  IMAD R4, R4, 0x7, RZ ;  /* 0x0000000704047824 */ /* 0x000fe200078e02ff */
[----:B------:R-:W-:Y:S01]  /*05a0*/  LEA.HI R7, R7, R2, RZ, 0xe ;  /* 0x0000000207077211 */ /* 0x000fe200078f70ff */
[----:B------:R-:W-:Y:S01]  /*05b0*/  IMAD.MOV R3, RZ, RZ, -R3 ;  /* 0x000000ffff037224 */ /* 0x000fe200078e0a03 */
[----:B------:R-:W-:Y:S01]  /*05c0*/  LOP3.LUT R5, R18, 0xffff, RZ, 0xc0, !PT ;  /* 0x0000ffff12057812 */ /* 0x000fe200078ec0ff */
[----:B------:R-:W-:Y:S01]  /*05d0*/  IMAD.MOV R4, RZ, RZ, -R4 ;  /* 0x000000ffff047224 */ /* 0x000fe200078e0a04 */
[----:B------:R-:W-:Y:S01]  /*05e0*/  ISETP.GT.U32.OR P0, PT, R7, 0x7, P0 ;  /* 0x000000070700780c */ /* 0x000fe20000704470 */
[----:B------:R-:W-:Y:S01]  /*05f0*/  IMAD.IADD R10, R11, 0x1, R10 ;  /* 0x000000010b0a7824 */ /* 0x000fe200078e020a */
[----:B------:R-:W-:Y:S01]  /*0600*/  PRMT R23, R3, 0x7710, RZ ;  /* 0x0000771003177816 */ /* 0x000fe200000000ff */
[----:B------:R-:W-:Y:S01]  /*0610*/  IMAD.IADD R11, R11, 0x1, R14 ;  /* 0x000000010b0b7824 */ /* 0x000fe200078e020e */
[----:B------:R-:W-:Y:S01]  /*0620*/  PRMT R3, R4, 0x7710, RZ ;  /* 0x0000771004037816 */ /* 0x000fe200000000ff */
[----:B------:R-:W-:Y:S01]  /*0630*/  IMAD R20, R5, 0xc30d, RZ ;  /* 0x0000c30d05147824 */ /* 0x000fe200078e02ff */
[----:B------:R-:W-:Y:S01]  /*0640*/  LOP3.LUT R4, R16, 0xffff, RZ, 0xc0, !PT ;  /* 0x0000ffff10047812 */ /* 0x000fe200078ec0ff */
[C---:B------:R-:W-:Y:S01]  /*0650*/  IMAD.IADD R23, R12.reuse, 0x1, R23 ;  /* 0x000000010c177824 */ /* 0x040fe200078e0217 */
[----:B------:R-:W-:-:S02]  /*0660*/  IADD3 R12, PT, PT, R12, R3, RZ ;  /* 0x000000030c0c7210 */ /* 0x000fc40007ffe0ff */
[----:B------:R-:W-:Y:S01]  /*0670*/  LOP3.LUT R7, R19, 0xffff, RZ, 0xc0, !PT ;  /* 0x0000ffff13077812 */ /* 0x000fe200078ec0ff */
[C---:B------:R-:W-:Y:S01]  /*0680*/  IMAD R3, R4.reuse, 0x4925, RZ ;  /* 0x0000492504037824 */ /* 0x040fe200078e02ff */
[----:B------:R-:W-:Y:S01]  /*0690*/  SHF.R.U32.HI R20, RZ, 0x14, R20 ;  /* 0x00000014ff147819 */ /* 0x000fe20000011614 */
[----:B------:R-:W-:Y:S01]  /*06a0*/  IMAD R14, R4, 0xc30d, RZ ;  /* 0x0000c30d040e7824 */ /* 0x000fe200078e02ff */
[----:B------:R-:W-:Y:S01]  /*06b0*/  LOP3.LUT R22, R17, 0xffff, RZ, 0xc0, !PT ;  /* 0x0000ffff11167812 */ /* 0x000fe200078ec0ff */
[----:B------:R-:W-:Y:S01]  /*06c0*/  IMAD R4, R5, 0x4925, RZ ;  /* 0x0000492505047824 */ /* 0x000fe200078e02ff */
[----:B------:R-:W-:Y:S01]  /*06d0*/  SHF.R.U32.HI R3, RZ, 0x11, R3 ;  /* 0x00000011ff037819 */ /* 0x000fe20000011603 */
[C---:B------:R-:W-:Y:S01]  /*06e0*/  IMAD R28, R7.reuse, 0xc30d, RZ ;  /* 0x0000c30d071c7824 */ /* 0x040fe200078e02ff */
[----:B------:R-:W-:Y:S01]  /*06f0*/  SHF.R.U32.HI R14, RZ, 0x14, R14 ;  /* 0x00000014ff0e7819 */ /* 0x000fe2000001160e */
[----:B------:R-:W-:Y:S01]  /*0700*/  IMAD R5, R7, 0x4925, RZ ;  /* 0x0000492507057824 */ /* 0x000fe200078e02ff */
[----:B------:R-:W-:-:S02]  /*0710*/  SHF.R.U32.HI R4, RZ, 0x11, R4 ;  /* 0x00000011ff047819 */ /* 0x000fc40000011604 */
[----:B------:R-:W-:Y:S02]  /*0720*/  PRMT R9, R3, 0x9910, RZ ;  /* 0x0000991003097816 */ /* 0x000fe400000000ff */
[----:B------:R-:W-:Y:S02]  /*0730*/  PRMT R7, R14, 0x9910, RZ ;  /* 0x000099100e077816 */ /* 0x000fe400000000ff */
[----:B------:R-:W-:Y:S02]  /*0740*/  SHF.R.U32.HI R28, RZ, 0x14, R28 ;  /* 0x00000014ff1c7819 */ /* 0x000fe4000001161c */
[----:B------:R-:W-:Y:S01]  /*0750*/  PRMT R13, R4, 0x9910, RZ ;  /* 0x00009910040d7816 */ /* 0x000fe200000000ff */
[----:B------:R-:W-:Y:S01]  /*0760*/  IMAD.MOV.U32 R4, RZ, RZ, R9 ;  /* 0x000000ffff047224 */ /* 0x000fe200078e0009 */
[----:B------:R-:W-:Y:S01]  /*0770*/  SHF.R.U32.HI R5, RZ, 0x11, R5 ;  /* 0x00000011ff057819 */ /* 0x000fe20000011605 */
[----:B------:R-:W-:Y:S01]  /*0780*/  IMAD.MOV.U32 R3, RZ, RZ, R7 ;  /* 0x000000ffff037224 */ /* 0x000fe200078e0007 */
[----:B------:R-:W-:Y:S01]  /*0790*/  PRMT R9, R28, 0x9910, RZ ;  /* 0x000099101c097816 */ /* 0x000fe200000000ff */
[----:B------:R-:W-:Y:S01]  /*07a0*/  IMAD R4, R4, 0x7, RZ ;  /* 0x0000000704047824 */ /* 0x000fe200078e02ff */
[----:B------:R-:W-:Y:S01]  /*07b0*/  PRMT R15, R5, 0x9910, RZ ;  /* 0x00009910050f7816 */ /* 0x000fe200000000ff */
[----:B------:R-:W-:Y:S01]  /*07c0*/  IMAD R3, R3, 0x15, RZ ;  /* 0x0000001503037824 */ /* 0x000fe200078e02ff */
[----:B------:R-:W-:-:S02]  /*07d0*/  PRMT R5, R20, 0x9910, RZ ;  /* 0x0000991014057816 */ /* 0x000fc400000000ff */
[----:B------:R-:W-:Y:S01]  /*07e0*/  MOV R7, R13 ;  /* 0x0000000d00077202 */ /* 0x000fe20000000f00 */
[----:B------:R-:W-:Y:S01]  /*07f0*/  IMAD.MOV.U32 R13, RZ, RZ, R9 ;  /* 0x000000ffff0d7224 */ /* 0x000fe200078e0009 */
[----:B------:R-:W-:Y:S01]  /*0800*/  IADD3 R9, PT, PT, RZ, -R4, RZ ;  /* 0x80000004ff097210 */ /* 0x000fe20007ffe0ff */
[----:B------:R-:W-:Y:S01]  /*0810*/  IMAD.MOV R25, RZ, RZ, -R3 ;  /* 0x000000ffff197224 */ /* 0x000fe200078e0a03 */
[----:B------:R-:W-:Y:S01]  /*0820*/  IADD3 R29, PT, PT, R17, 0x7, RZ ;  /* 0x00000007111d7810 */ /* 0x000fe20007ffe0ff */
[----:B------:R-:W-:Y:S01]  /*0830*/  IMAD R4, R7, 0x7, RZ ;  /* 0x0000000707047824 */ /* 0x000fe200078e02ff */
[----:B------:R-:W-:Y:S01]  /*0840*/  PRMT R9, R9, 0x7710, RZ ;  /* 0x0000771009097816 */ /* 0x000fe200000000ff */
[----:B------:R-:W-:Y:S01]  /*0850*/  IMAD R3, R5, 0x15, RZ ;  /* 0x0000001505037824 */ /* 0x000fe200078e02ff */
[----:B------:R-:W-:Y:S01]  /*0860*/  PRMT R25, R25, 0x7710, RZ ;  /* 0x0000771019197816 */ /* 0x000fe200000000ff */
[----:B------:R-:W-:Y:S01]  /*0870*/  IMAD R7, R15, 0x7, RZ ;  /* 0x000000070f077824 */ /* 0x000fe200078e02ff */
[----:B------:R-:W-:Y:S01]  /*0880*/  LOP3.LUT R15, R29, 0xffff, RZ, 0xc0, !PT ;  /* 0x0000ffff1d0f7812 */ /* 0x000fe200078ec0ff */
[----:B------:R-:W-:Y:S01]  /*0890*/  IMAD R5, R13, 0x15, RZ ;  /* 0x000000150d057824 */ /* 0x000fe200078e02ff */
[----:B------:R-:W-:Y:S01]  /*08a0*/  IADD3 R3, PT, PT, RZ, -R3, RZ ;  /* 0x80000003ff037210 */ /* 0x000fe20007ffe0ff */
[----:B------:R-:W-:Y:S01]  /*08b0*/  IMAD.MOV R4, RZ, RZ, -R4 ;  /* 0x000000ffff047224 */ /* 0x000fe200078e0a04 */
[----:B------:R-:W-:Y:S01]  /*08c0*/  IADD3 R7, PT, PT, RZ, -R7, RZ ;  /* 0x80000007ff077210 */ /* 0x000fe20007ffe0ff */
[----:B------:R-:W-:Y:S01]  /*08d0*/  IMAD.MOV R24, RZ, RZ, -R5 ;  /* 0x000000ffff187224 */ /* 0x000fe200078e0a05 */
[----:B------:R-:W-:Y:S01]  /*08e0*/  PRMT R3, R3, 0x7710, RZ ;  /* 0x0000771003037816 */ /* 0x000fe200000000ff */
[----:B------:R-:W-:Y:S01]  /*08f0*/  IMAD.IADD R25, R16, 0x1, R25 ;  /* 0x0000000110197824 */ /* 0x000fe200078e0219 */
[----:B------:R-:W-:Y:S01]  /*0900*/  PRMT R5, R4, 0x7710, RZ ;  /* 0x0000771004057816 */ /* 0x000fe200000000ff */
[----:B------:R-:W-:Y:S01]  /*0910*/  IMAD.IADD R16, R16, 0x1, R9 ;  /* 0x0000000110107824 */ /* 0x000fe200078e0209 */
[----:B------:R-:W-:Y:S01]  /*0920*/  PRMT R24, R24, 0x7710, RZ ;  /* 0x0000771018187816 */ /* 0x000fe200000000ff */
[----:B------:R-:W-:Y:S01]  /*0930*/  VIADD R9, R17, 0x8 ;  /* 0x0000000811097836 */ /* 0x000fe20000000000 */
[----:B------:R-:W-:Y:S01]  /*0940*/  PRMT R4, R7, 0x7710, RZ ;  /* 0x0000771007047816 */ /* 0x000fe200000000ff */
[----:B------:R-:W-:Y:S01]  /*0950*/  VIADD R7, R17, 0x6 ;  /* 0x0000000611077836 */ /* 0x000fe20000000000 */
[----:B------:R-:W-:Y:S01]  /*0960*/  IADD3 R24, PT, PT, R19, R24, RZ ;  /* 0x0000001813187210 */ /* 0x000fe20007ffe0ff */
[----:B------:R-:W-:Y:S01]  /*0970*/  IMAD.IADD R26, R18, 0x1, R3 ;  /* 0x00000001121a7824 */ /* 0x000fe200078e0203 */
[----:B------:R-:W-:Y:S01]  /*0980*/  LOP3.LUT R27, R9, 0xffff, RZ, 0xc0, !PT ;  /* 0x0000ffff091b7812 */ /* 0x000fe200078ec0ff */
[----:B------:R-:W-:Y:S01]  /*0990*/  IMAD.IADD R19, R19, 0x1, R4 ;  /* 0x0000000113137824 */ /* 0x000fe200078e0204 */
[----:B------:R-:W-:Y:S01]  /*09a0*/  LOP3.LUT R13, R7, 0xffff, RZ, 0xc0, !PT ;  /* 0x0000ffff070d7812 */ /* 0x000fe200078ec0ff */
[----:B------:R-:W-:Y:S01]  /*09b0*/  IMAD R4, R22, 0x6187, RZ ;  /* 0x0000618716047824 */ /* 0x000fe200078e02ff */
[----:B------:R-:W0:Y:S01]  /*09c0*/  S2R R3, SR_CTAID.Y ;  /* 0x0000000000037919 */ /* 0x000e220000002600 */
[----:B------:R-:W-:Y:S01]  /*09d0*/  IMAD.IADD R18, R18, 0x1, R5 ;  /* 0x0000000112127824 */ /* 0x000fe200078e0205 */
[----:B------:R-:W-:Y:S01]  /*09e0*/  ISETP.GT.U32.OR P5, PT, R88, 0x239, P6 ;  /* 0x000002395800780c */ /* 0x000fe200037a4470 */
[C---:B------:R-:W-:Y:S01]  /*09f0*/  IMAD R30, R13.reuse, 0xc30d, RZ ;  /* 0x0000c30d0d1e7824 */ /* 0x040fe200078e02ff */
[----:B------:R-:W-:Y:S01]  /*0a00*/  SHF.R.U32.HI R4, RZ, 0x13, R4 ;  /* 0x00000013ff047819 */ /* 0x000fe20000011604 */
[----:B------:R-:W-:Y:S01]  /*0a10*/  IMAD R13, R13, 0x4925, RZ ;  /* 0x000049250d0d7824 */ /* 0x000fe200078e02ff */
[----:B------:R-:W-:Y:S01]  /*0a20*/  PLOP3.LUT P4, PT, P4, P5, PT, 0xf8, 0x8f ;  /* 0x00000000008f781c */ /* 0x000fe2000278bf70 */
[----:B------:R-:W-:Y:S01]  /*0a30*/  IMAD R5, R2, 0x93, RZ ;  /* 0x0000009302057824 */ /* 0x000fe200078e02ff */
[----:B------:R-:W-:Y:S01]  /*0a40*/  PRMT R31, R4, 0x9910, RZ ;  /* 0x00009910041f7816 */ /* 0x000fe200000000ff */
[----:B------:R-:W-:Y:S01]  /*0a50*/  IMAD R15, R15, 0xc30d, RZ ;  /* 0x0000c30d0f0f7824 */ /* 0x000fe200078e02ff */
[----:B------:R-:W-:Y:S01]  /*0a60*/  SHF.R.U32.HI R4, RZ, 0x11, R13 ;  /* 0x00000011ff047819 */ /* 0x000fe2000001160d */
[----:B------:R-:W-:Y:S01]  /*0a70*/  IMAD R42, R14, 0x31, R5 ;  /* 0x000000310e2a7824 */ /* 0x000fe200078e0205 */
[----:B------:R-:W-:Y:S01]  /*0a80*/  SHF.R.U32.HI R30, RZ, 0x14, R30 ;  /* 0x00000014ff1e7819 */ /* 0x000fe2000001161e */
[----:B------:R-:W-:Y:S01]  /*0a90*/  IMAD.MOV.U32 R13, RZ, RZ, R31 ;  /* 0x000000ffff0d7224 */ /* 0x000fe200078e001f */
[----:B------:R-:W-:Y:S01]  /*0aa0*/  PRMT R14, R4, 0x9910, RZ ;  /* 0x00009910040e7816 */ /* 0x000fe200000000ff */
[----:B------:R-:W-:Y:S01]  /*0ab0*/  IMAD R27, R27, 0xc30d, RZ ;  /* 0x0000c30d1b1b7824 */ /* 0x000fe200078e02ff */
[----:B------:R-:W-:Y:S01]  /*0ac0*/  SHF.R.U32.HI R32, RZ, 0x14, R15 ;  /* 0x00000014ff207819 */ /* 0x000fe2000001160f */
[----:B------:R-:W-:Y:S01]  /*0ad0*/  IMAD R4, R13, 0x31, RZ ;  /* 0x000000310d047824 */ /* 0x000fe200078e02ff */
[----:B------:R-:W-:Y:S01]  /*0ae0*/  ISETP.GT.U32.OR P5, PT, R88, 0x238, P6 ;  /* 0x000002385800780c */ /* 0x000fe200037a4470 */
[----:B------:R-:W-:Y:S01]  /*0af0*/  IMAD R36, R6, 0x31, R5 ;  /* 0x0000003106247824 */ /* 0x000fe200078e0205 */
[----:B------:R-:W-:Y:S01]  /*0b00*/  SHF.R.U32.HI R34, RZ, 0x14, R27 ;  /* 0x00000014ff227819 */ /* 0x000fe2000001161b */
[--C-:B------:R-:W-:Y:S01]  /*0b10*/  IMAD R40, R8, 0x31, R5.reuse ;  /* 0x0000003108287824 */ /* 0x100fe200078e0205 */
[----:B------:R-:W-:Y:S01]  /*0b20*/  PRMT R6, R30, 0x9910, RZ ;  /* 0x000099101e067816 */ /* 0x000fe200000000ff */
[--C-:B------:R-:W-:Y:S01]  /*0b30*/  IMAD R38, R32, 0x31, R5.reuse ;  /* 0x0000003120267824 */ /* 0x100fe200078e0205 */
[----:B------:R-:W-:Y:S01]  /*0b40*/  LOP3.LUT R4, R4, 0xffff, RZ, 0xc0, !PT ;  /* 0x0000ffff04047812 */ /* 0x000fe200078ec0ff */
[--C-:B------:R-:W-:Y:S01]  /*0b50*/  IMAD R46, R20, 0x31, R5.reuse ;  /* 0x00000031142e7824 */ /* 0x100fe200078e0205 */
[----:B------:R-:W-:Y:S01]  /*0b60*/  PRMT R15, R32, 0x9910, RZ ;  /* 0x00009910200f7816 */ /* 0x000fe200000000ff */
[--C-:B------:R-:W-:Y:S01]  /*0b70*/  IMAD R44, R30, 0x31, R5.reuse ;  /* 0x000000311e2c7824 */ /* 0x100fe200078e0205 */
[----:B------:R-:W-:Y:S01]  /*0b80*/  IADD3 R8, PT, PT, R5, R4, RZ ;  /* 0x0000000405087210 */ /* 0x000fe20007ffe0ff */
[--C-:B------:R-:W-:Y:S01]  /*0b90*/  IMAD R48, R28, 0x31, R5.reuse ;  /* 0x000000311c307824 */ /* 0x100fe200078e0205 */
[----:B------:R-:W-:Y:S01]  /*0ba0*/  PLOP3.LUT P3, PT, P3, P5, PT, 0xf8, 0x8f ;  /* 0x00000000008f781c */ /* 0x000fe20001f6bf70 */
[C---:B------:R-:W-:Y:S01]  /*0bb0*/  IMAD R32, R34.reuse, 0x31, R5 ;  /* 0x0000003122207824 */ /* 0x040fe200078e0205 */
[----:B------:R-:W-:Y:S01]  /*0bc0*/  PRMT R34, R34, 0x9910, RZ ;  /* 0x0000991022227816 */ /* 0x000fe200000000ff */
[----:B------:R-:W-:Y:S01]  /*0bd0*/  IMAD R5, R6, 0x15, RZ ;  /* 0x0000001506057824 */ /* 0x000fe200078e02ff */
[----:B------:R-:W-:Y:S01]  /*0be0*/  ISETP.GT.U32.OR P5, PT, R88, 0x237, P6 ;  /* 0x000002375800780c */ /* 0x000fe200037a4470 */
[----:B------:R-:W-:Y:S01]  /*0bf0*/  IMAD R4, R13, 0x15, RZ ;  /* 0x000000150d047824 */ /* 0x000fe200078e02ff */
[----:B------:R-:W-:Y:S01]  /*0c00*/  LEA R89, R89, UR8, 0x2 ;  /* 0x0000000859597c11 */ /* 0x000fe2000f8e10ff */
[----:B------:R-:W-:Y:S01]  /*0c10*/  IMAD.MOV.U32 R13, RZ, RZ, R15 ;  /* 0x000000ffff0d7224 */ /* 0x000fe200078e000f */
[----:B------:R-:W-:Y:S01]  /*0c20*/  PLOP3.LUT P2, PT, P2, P5, PT, 0xf8, 0x8f ;  /* 0x00000000008f781c */ /* 0x000fe2000174bf70 */
[----:B------:R-:W-:Y:S01]  /*0c30*/  IMAD R6, R14, 0x7, RZ ;  /* 0x000000070e067824 */ /* 0x000fe200078e02ff */
[C---:B------:R-:W-:Y:S01]  /*0c40*/  ISETP.GT.U32.OR P5, PT, R88.reuse, 0x236, P6 ;  /* 0x000002365800780c */ /* 0x040fe200037a4470 */
[----:B------:R-:W-:Y:S01]  /*0c50*/  IMAD.MOV R14, RZ, RZ, -R5 ;  /* 0x000000ffff0e7224 */ /* 0x000fe200078e0a05 */
[----:B------:R-:W-:Y:S01]  /*0c60*/  ISETP.GT.U32.OR P6, PT, R88, 0x235, P6 ;  /* 0x000002355800780c */ /* 0x000fe200037c4470 */
[----:B------:R-:W-:Y:S01]  /*0c70*/  IMAD.MOV R30, RZ, RZ, -R4 ;  /* 0x000000ffff1e7224 */ /* 0x000fe200078e0a04 */
[----:B------:R-:W-:Y:S01]  /*0c80*/  IADD3 R20, PT, PT, RZ, -R6, RZ ;  /* 0x80000006ff147210 */ /* 0x000fe20007ffe0ff */
[----:B------:R-:W-:Y:S01]  /*0c90*/  IMAD.MOV.U32 R5, RZ, RZ, R34 ;  /* 0x000000ffff057224 */ /* 0x000fe200078e0022 */
[----:B------:R-:W-:Y:S01]  /*0ca0*/  PRMT R6, R14, 0x7710, RZ ;  /* 0x000077100e067816 */ /* 0x000fe200000000ff */
[----:B------:R-:W-:Y:S01]  /*0cb0*/  IMAD R4, R13, 0x15, RZ ;  /* 0x000000150d047824 */ /* 0x000fe200078e02ff */
[----:B------:R-:W-:Y:S01]  /*0cc0*/  PRMT R30, R30, 0x7710, RZ ;  /* 0x000077101e1e7816 */ /* 0x000fe200000000ff */
[----:B------:R-:W-:Y:S01]  /*0cd0*/  IMAD R5, R5, 0x15, RZ ;  /* 0x0000001505057824 */ /* 0x000fe200078e02ff */
[----:B------:R-:W-:Y:S01]  /*0ce0*/  IADD3 R27, PT, PT, R7, R6, RZ ;  /* 0x00000006071b7210 */ /* 0x000fe20007ffe0ff */
[----:B------:R-:W-:Y:S01]  /*0cf0*/  IMAD.MOV R4, RZ, RZ, -R4 ;  /* 0x000000ffff047224 */ /* 0x000fe200078e0a04 */
[----:B------:R-:W-:Y:S01]  /*0d00*/  LOP3.LUT R13, R10, 0xffff, RZ, 0xc0, !PT ;  /* 0x0000ffff0a0d7812 */ /* 0x000fe200078ec0ff */
[----:B------:R-:W-:Y:S01]  /*0d10*/  IMAD.IADD R30, R17, 0x1, R30 ;  /* 0x00000001111e7824 */ /* 0x000fe200078e021e */
[----:B------:R-:W-:Y:S01]  /*0d20*/  IADD3 R28, PT, PT, RZ, -R5, RZ ;  /* 0x80000005ff1c7210 */ /* 0x000fe20007ffe0ff */
[C---:B0-----:R-:W-:Y:S01]  /*0d30*/  IMAD R5, R3.reuse, 0x7, R8 ;  /* 0x0000000703057824 */ /* 0x041fe200078e0208 */
[----:B------:R-:W-:Y:S01]  /*0d40*/  PRMT R4, R4, 0x7710, RZ ;  /* 0x0000771004047816 */ /* 0x000fe200000000ff */
[C---:B------:R-:W-:Y:S01]  /*0d50*/  IMAD R15, R3.reuse, 0x7, R46 ;  /* 0x00000007030f7824 */ /* 0x040fe200078e022e */
[----:B------:R-:W-:Y:S01]  /*0d60*/  PRMT R28, R28, 0x7710, RZ ;  /* 0x000077101c1c7816 */ /* 0x000fe200000000ff */
[----:B------:R-:W-:Y:S01]  /*0d70*/  IMAD R31, R3, 0x7, R38 ;  /* 0x00000007031f7824 */ /* 0x000fe200078e0226 */
[----:B------:R-:W-:Y:S01]  /*0d80*/  LOP3.LUT R8, R26, 0xffff, RZ, 0xc0, !PT ;  /* 0x0000ffff1a087812 */ /* 0x000fe200078ec0ff */
[----:B------:R-:W-:Y:S01]  /*0d90*/  IMAD.IADD R29, R29, 0x1, R4 ;  /* 0x000000011d1d7824 */ /* 0x000fe200078e0204 */
[----:B------:R-:W-:Y:S01]  /*0da0*/  IADD3 R28, PT, PT, R9, R28, RZ ;  /* 0x0000001c091c7210 */ /* 0x000fe20007ffe0ff */
[C---:B------:R-:W-:Y:S01]  /*0db0*/  IMAD R32, R3.reuse, 0x7, R32 ;  /* 0x0000000703207824 */ /* 0x040fe200078e0220 */
[----:B------:R-:W-:Y:S01]  /*0dc0*/  PRMT R34, R30, 0x9910, RZ ;  /* 0x000099101e227816 */ /* 0x000fe200000000ff */
[----:B------:R-:W-:Y:S01]  /*0dd0*/  IMAD R33, R3, 0x7, R44 ;  /* 0x0000000703217824 */ /* 0x000fe200078e022c */
[----:B------:R-:W-:Y:S01]  /*0de0*/  LOP3.LUT R4, R29, 0xffff, RZ, 0xc0, !PT ;  /* 0x0000ffff1d047812 */ /* 0x000fe200078ec0ff */
[----:B------:R-:W-:Y:S01]  /*0df0*/  IMAD R36, R3, 0x7, R36 ;  /* 0x0000000703247824 */ /* 0x000fe200078e0224 */
[----:B------:R-:W-:Y:S01]  /*0e00*/  IADD3 R8, PT, PT, R15, -0x8, R8 ;  /* 0xfffffff80f087810 */ /* 0x000fe20007ffe008 */
[C---:B------:R-:W-:Y:S01]  /*0e10*/  IMAD R40, R3.reuse, 0x7, R40 ;  /* 0x0000000703287824 */ /* 0x040fe200078e0228 */
[----:B------:R-:W-:Y:S01]  /*0e20*/  LOP3.LUT R15, R28, 0xffff, RZ, 0xc0, !PT ;  /* 0x0000ffff1c0f7812 */ /* 0x000fe200078ec0ff */
[----:B------:R-:W-:Y:S01]  /*0e30*/  IMAD R42, R3, 0x7, R42 ;  /* 0x00000007032a7824 */ /* 0x000fe200078e022a */
[----:B------:R-:W-:Y:S01]  /*0e40*/  LOP3.LUT R6, R27, 0xffff, RZ, 0xc0, !PT ;  /* 0x0000ffff1b067812 */ /* 0x000fe200078ec0ff */
[----:B------:R-:W-:Y:S01]  /*0e50*/  IMAD R48, R3, 0x7, R48 ;  /* 0x0000000703307824 */ /* 0x000fe200078e0230 */
[----:B------:R-:W-:Y:S01]  /*0e60*/  IADD3 R4, PT, PT, R31, -0x8, R4 ;  /* 0xfffffff81f047810 */ /* 0x000fe20007ffe004 */
[----:B------:R-:W-:Y:S01]  /*0e70*/  IMAD.MOV.U32 R31, RZ, RZ, R34 ;  /* 0x000000ffff1f7224 */ /* 0x000fe200078e0022 */
[----:B------:R-:W-:-:S02]  /*0e80*/  IADD3 R15, PT, PT, R32, -0x8, R15 ;  /* 0xfffffff8200f7810 */ /* 0x000fc40007ffe00f */
[----:B------:R-:W-:Y:S01]  /*0e90*/  PRMT R32, R10, 0x9910, RZ ;  /* 0x000099100a207816 */ /* 0x000fe200000000ff */
[----:B------:R-:W-:Y:S01]  /*0ea0*/  IMAD R31, R31, 0x25, RZ ;  /* 0x000000251f1f7824 */ /* 0x000fe200078e02ff */
[----:B------:R-:W-:Y:S02]  /*0eb0*/  IADD3 R6, PT, PT, R33, -0x8, R6 ;  /* 0xfffffff821067810 */ /* 0x000fe40007ffe006 */
[----:B------:R-:W-:Y:S01]  /*0ec0*/  PRMT R33, R23, 0x9910, RZ ;  /* 0x0000991017217816 */ /* 0x000fe200000000ff */
[----:B------:R-:W-:Y:S01]  /*0ed0*/  IMAD R32, R32, 0x25, RZ ;  /* 0x0000002520207824 */ /* 0x000fe200078e02ff */
[----:B------:R-:W-:Y:S02]  /*0ee0*/  PRMT R34, R25, 0x9910, RZ ;  /* 0x0000991019227816 */ /* 0x000fe400000000ff */
[----:B------:R-:W-:Y:S01]  /*0ef0*/  IADD3 R13, PT, PT, R36, -0x8, R13 ;  /* 0xfffffff8240d7810 */ /* 0x000fe20007ffe00d */
[----:B------:R-:W-:Y:S01]  /*0f00*/  IMAD R33, R33, 0x25, RZ ;  /* 0x0000002521217824 */ /* 0x000fe200078e02ff */
[----:B------:R-:W-:Y:S01]  /*0f10*/  LOP3.LUT R31, R31, 0xffff, RZ, 0xc0, !PT ;  /* 0x0000ffff1f1f7812 */ /* 0x000fe200078ec0ff */
[----:B------:R-:W-:Y:S01]  /*0f20*/  IMAD R34, R34, 0x25, RZ ;  /* 0x0000002522227824 */ /* 0x000fe200078e02ff */
[----:B------:R-:W-:-:S02]  /*0f30*/  PRMT R36, R26, 0x9910, RZ ;  /* 0x000099101a247816 */ /* 0x000fc400000000ff */
[----:B------:R-:W-:Y:S02]  /*0f40*/  LOP3.LUT R32, R32, 0xffff, RZ, 0xc0, !PT ;  /* 0x0000ffff20207812 */ /* 0x000fe400078ec0ff */
[----:B------:R-:W-:Y:S01]  /*0f50*/  SHF.R.U32.HI R31, RZ, 0x8, R31 ;  /* 0x00000008ff1f7819 */ /* 0x000fe2000001161f */
[----:B------:R-:W-:Y:S01]  /*0f60*/  IMAD R36, R36, 0x25, RZ ;  /* 0x0000002524247824 */ /* 0x000fe200078e02ff */
[----:B------:R-:W-:Y:S02]  /*0f70*/  LOP3.LUT R33, R33, 0xffff, RZ, 0xc0, !PT ;  /* 0x0000ffff21217812 */ /* 0x000fe400078ec0ff */
[----:B------:R-:W-:Y:S01]  /*0f80*/  SHF.R.U32.HI R32, RZ, 0x8, R32 ;  /* 0x00000008ff207819 */ /* 0x000fe20000011620 */
[----:B------:R-:W-:Y:S01]  /*0f90*/  IMAD.MOV R37, RZ, RZ, -R31 ;  /* 0x000000ffff257224 */ /* 0x000fe200078e0a1f */
[----:B------:R-:W-:Y:S02]  /*0fa0*/  LOP3.LUT R35, R34, 0xffff, RZ, 0xc0, !PT ;  /* 0x0000ffff22237812 */ /* 0x000fe400078ec0ff */
[----:B------:R-:W-:-:S02]  /*0fb0*/  SHF.R.U32.HI R34, RZ, 0x8, R33 ;  /* 0x00000008ff227819 */ /* 0x000fc40000011621 */
[----:B------:R-:W-:Y:S02]  /*0fc0*/  IADD3 R38, PT, PT, RZ, -R32, RZ ;  /* 0x80000020ff267210 */ /* 0x000fe40007ffe0ff */
[----:B------:R-:W-:Y:S01]  /*0fd0*/  LOP3.LUT R36, R36, 0xffff, RZ, 0xc0, !PT ;  /* 0x0000ffff24247812 */ /* 0x000fe200078ec0ff */
[----:B------:R-:W-:Y:S01]  /*0fe0*/  IMAD.MOV R39, RZ, RZ, -R34 ;  /* 0x000000ffff277224 */ /* 0x000fe200078e0a22 */
[----:B------:R-:W-:Y:S02]  /*0ff0*/  PRMT R33, R37, 0x7710, RZ ;  /* 0x0000771025217816 */ /* 0x000fe400000000ff */
[----:B------:R-:W-:Y:S02]  /*1000*/  PRMT R37, R38, 0x7710, RZ ;  /* 0x0000771026257816 */ /* 0x000fe400000000ff */
[----:B------:R-:W-:Y:S02]  /*1010*/  SHF.R.U32.HI R36, RZ, 0x8, R36 ;  /* 0x00000008ff247819 */ /* 0x000fe40000011624 */
[----:B------:R-:W-:-:S02]  /*1020*/  LOP3.LUT R14, R30, 0xffff, RZ, 0xc0, !PT ;  /* 0x0000ffff1e0e7812 */ /* 0x000fc400078ec0ff */
[----:B------:R-:W-:Y:S01]  /*1030*/  IADD3 R30, PT, PT, R30, R33, RZ ;  /* 0x000000211e1e7210 */ /* 0x000fe20007ffe0ff */
[----:B------:R-:W-:Y:S01]  /*1040*/  IMAD.IADD R33, R10, 0x1, R37 ;  /* 0x000000010a217824 */ /* 0x000fe200078e0225 */
[----:B------:R-:W-:Y:S01]  /*1050*/  PRMT R38, R39, 0x7710, RZ ;  /* 0x0000771027267816 */ /* 0x000fe200000000ff */
[----:B------:R-:W-:Y:S01]  /*1060*/  IMAD.MOV R39, RZ, RZ, -R36 ;  /* 0x000000ffff277224 */ /* 0x000fe200078e0a24 */
[C---:B------:R-:W-:Y:S02]  /*1070*/  LOP3.LUT R9, R23.reuse, 0xffff, RZ, 0xc0, !PT ;  /* 0x0000ffff17097812 */ /* 0x040fe400078ec0ff */
[----:B------:R-:W-:Y:S01]  /*1080*/  SHF.R.U32.HI R35, RZ, 0x8, R35 ;  /* 0x00000008ff237819 */ /* 0x000fe20000011623 */
[----:B------:R-:W-:Y:S01]  /*1090*/  IMAD.IADD R23, R23, 0x1, R38 ;  /* 0x0000000117177824 */ /* 0x000fe200078e0226 */
[----:B------:R-:W-:Y:S02]  /*10a0*/  PRMT R10, R24, 0x9910, RZ ;  /* 0x00009910180a7816 */ /* 0x000fe400000000ff */
[----:B------:R-:W-:-:S02]  /*10b0*/  PRMT R37, R27, 0x9910, RZ ;  /* 0x000099101b257816 */ /* 0x000fc400000000ff */
[----:B------:R-:W-:Y:S01]  /*10c0*/  IADD3 R9, PT, PT, R40, -0x8, R9 ;  /* 0xfffffff828097810 */ /* 0x000fe20007ffe009 */
[----:B------:R-:W-:Y:S01]  /*10d0*/  IMAD.MOV R40, RZ, RZ, -R35 ;  /* 0x000000ffff287224 */ /* 0x000fe200078e0a23 */
[----:B------:R-:W-:Y:S01]  /*10e0*/  PRMT R39, R39, 0x7710, RZ ;  /* 0x0000771027277816 */ /* 0x000fe200000000ff */
[----:B------:R-:W-:Y:S01]  /*10f0*/  IMAD R10, R10, 0x25, RZ ;  /* 0x000000250a0a7824 */ /* 0x000fe200078e02ff */
[----:B------:R-:W-:Y:S01]  /*1100*/  IADD3 R14, PT, PT, R5, -0x8, R14 ;  /* 0xfffffff8050e7810 */ /* 0x000fe20007ffe00e */
[----:B------:R-:W-:Y:S01]  /*1110*/  IMAD R37, R37, 0x25, RZ ;  /* 0x0000002525257824 */ /* 0x000fe200078e02ff */
[----:B------:R-:W-:Y:S01]  /*1120*/  PRMT R40, R40, 0x7710, RZ ;  /* 0x0000771028287816 */ /* 0x000fe200000000ff */
[----:B------:R-:W-:Y:S01]  /*1130*/  IMAD.IADD R26, R26, 0x1, R39 ;  /* 0x000000011a1a7824 */ /* 0x000fe200078e0227 */
[----:B------:R-:W-:Y:S02]  /*1140*/  LOP3.LUT R39, R10, 0xffff, RZ, 0xc0, !PT ;  /* 0x0000ffff0a277812 */ /* 0x000fe400078ec0ff */
[----:B------:R-:W0:Y:S01]  /*1150*/  S2R R10, SR_CTAID.Z ;  /* 0x00000000000a7919 */ /* 0x000e220000002700 */
[----:B------:R-:W-:-:S02]  /*1160*/  PRMT R38, R29, 0x9910, RZ ;  /* 0x000099101d267816 */ /* 0x000fc400000000ff */
[----:B------:R-:W-:Y:S02]  /*1170*/  LOP3.LUT R5, R25, 0xffff, RZ, 0xc0, !PT ;  /* 0x0000ffff19057812 */ /* 0x000fe400078ec0ff */
[----:B------:R-:W-:Y:S01]  /*1180*/  LOP3.LUT R41, R37, 0xffff, RZ, 0xc0, !PT ;  /* 0x0000ffff25297812 */ /* 0x000fe200078ec0ff */
[----:B------:R-:W-:Y:S01]  /*1190*/  IMAD R38, R38, 0x25, RZ ;  /* 0x0000002526267824 */ /* 0x000fe200078e02ff */
[----:B------:R-:W-:Y:S02]  /*11a0*/  IADD3 R25, PT, PT, R25, R40, RZ ;  /* 0x0000002819197210 */ /* 0x000fe40007ffe0ff */
[----:B------:R-:W-:Y:S02]  /*11b0*/  SHF.R.U32.HI R37, RZ, 0x8, R39 ;  /* 0x00000008ff257819 */ /* 0x000fe40000011627 */
[----:B------:R-:W-:Y:S02]  /*11c0*/  PRMT R40, R28, 0x9910, RZ ;  /* 0x000099101c287816 */ /* 0x000fe400000000ff */
[----:B------:R-:W-:-:S02]  /*11d0*/  IADD3 R43, PT, PT, RZ, -R37, RZ ;  /* 0x80000025ff2b7210 */ /* 0x000fc40007ffe0ff */
[----:B------:R-:W-:Y:S01]  /*11e0*/  LOP3.LUT R23, R23, 0xfe, RZ, 0xc0, !PT ;  /* 0x000000fe17177812 */ /* 0x000fe200078ec0ff */
[----:B------:R-:W-:Y:S01]  /*11f0*/  IMAD R40, R40, 0x25, RZ ;  /* 0x0000002528287824 */ /* 0x000fe200078e02ff */
[----:B------:R-:W-:Y:S02]  /*1200*/  PRMT R20, R20, 0x7710, RZ ;  /* 0x0000771014147816 */ /* 0x000fe400000000ff */
[----:B------:R-:W-:Y:S02]  /*1210*/  LOP3.LUT R38, R38, 0xffff, RZ, 0xc0, !PT ;  /* 0x0000ffff26267812 */ /* 0x000fe400078ec0ff */
[----:B------:R-:W-:Y:S01]  /*1220*/  PRMT R43, R43, 0x7710, RZ ;  /* 0x000077102b2b7816 */ /* 0x000fe200000000ff */
[----:B------:R-:W-:Y:S01]  /*1230*/  IMAD.IADD R20, R7, 0x1, R20 ;  /* 0x0000000107147824 */ /* 0x000fe200078e0214 */
[----:B------:R-:W-:Y:S02]  /*1240*/  SHF.R.U32.HI R39, RZ, 0x8, R41 ;  /* 0x00000008ff277819 */ /* 0x000fe40000011629 */
[----:B------:R-:W-:-:S02]  /*1250*/  LEA.HI R34, R23, R34, RZ, 0x1f ;  /* 0x0000002217227211 */ /* 0x000fc400078ff8ff */
[----:B------:R-:W-:Y:S02]  /*1260*/  LOP3.LUT R41, R40, 0xffff, RZ, 0xc0, !PT ;  /* 0x0000ffff28297812 */ /* 0x000fe400078ec0ff */
[----:B------:R-:W-:Y:S02]  /*1270*/  LOP3.LUT R23, R26, 0xfe, RZ, 0xc0, !PT ;  /* 0x000000fe1a177812 */ /* 0x000fe400078ec0ff */
[----:B------:R-:W-:Y:S01]  /*1280*/  SHF.R.U32.HI R40, RZ, 0x8, R38 ;  /* 0x00000008ff287819 */ /* 0x000fe20000011626 */
[C---:B------:R-:W-:Y:S01]  /*1290*/  IMAD.IADD R38, R24.reuse, 0x1, R43 ;  /* 0x0000000118267824 */ /* 0x040fe200078e022b */
[----:B------:R-:W-:Y:S02]  /*12a0*/  LOP3.LUT R7, R24, 0xffff, RZ, 0xc0, !PT ;  /* 0x0000ffff18077812 */ /* 0x000fe400078ec0ff */
[----:B------:R-:W-:Y:S01]  /*12b0*/  LOP3.LUT R24, R25, 0xfe, RZ, 0xc0, !PT ;  /* 0x000000fe19187812 */ /* 0x000fe200078ec0ff */
[----:B------:R-:W-:Y:S01]  /*12c0*/  IMAD R25, R22, 0x4925, RZ ;  /* 0x0000492516197824 */ /* 0x000fe200078e02ff */
[----:B------:R-:W-:Y:S01]  /*12d0*/  LEA.HI R36, R23, R36, RZ, 0x1f ;  /* 0x0000002417247211 */ /* 0x000fe200078ff8ff */
[----:B------:R-:W-:Y:S01]  /*12e0*/  IMAD.MOV R44, RZ, RZ, -R40 ;  /* 0x000000ffff2c7224 */ /* 0x000fe200078e0a28 */
[----:B------:R-:W1:Y:S01]  /*12f0*/  LDC.64 R22, c[0x0][0x388] ;  /* 0x0000e200ff167b82 */ /* 0x000e620000000a00 */
[----:B------:R-:W-:-:S02]  /*1300*/  LEA.HI R35, R24, R35, RZ, 0x1f ;  /* 0x0000002318237211 */ /* 0x000fc400078ff8ff */
[----:B------:R-:W-:Y:S01]  /*1310*/  SHF.R.U32.HI R24, RZ, 0x11, R25 ;  /* 0x00000011ff187819 */ /* 0x000fe20000011619 */
[----:B0-----:R-:W-:Y:S01]  /*1320*/  IMAD R25, R10, 0x8, R2 ;  /* 0x000000080a197824 */ /* 0x001fe200078e0202 */
[----:B------:R-:W-:Y:S02]  /*1330*/  LOP3.LUT R30, R30, 0xfe, RZ, 0xc0, !PT ;  /* 0x000000fe1e1e7812 */ /* 0x000fe400078ec0ff */
[----:B------:R-:W-:Y:S01]  /*1340*/  PRMT R21, R24, 0x9910, RZ ;  /* 0x0000991018157816 */ /* 0x000fe200000000ff */
[----:B------:R-:W-:Y:S01]  /*1350*/  IMAD R25, R25, 0x360, RZ ;  /* 0x0000036019197824 */ /* 0x000fe200078e02ff */
[----:B------:R-:W-:Y:S02]  /*1360*/  LEA.HI R30, R30, R31, RZ, 0x1f ;  /* 0x0000001f1e1e7211 */ /* 0x000fe400078ff8ff */
[----:B------:R-:W-:Y:S01]  /*1370*/  IADD3 R5, PT, PT, R42, -0x8, R5 ;  /* 0xfffffff82a057810 */ /* 0x000fe20007ffe005 */
[----:B------:R-:W-:Y:S01]  /*1380*/  IMAD R21, R21, 0x7, RZ ;  /* 0x0000000715157824 */ /* 0x000fe200078e02ff */
[----:B------:R-:W-:Y:S01]  /*1390*/  LOP3.LUT R33, R33, 0xfe, RZ, 0xc0, !PT ;  /* 0x000000fe21217812 */ /* 0x000fe200078ec0ff */
[----:B------:R-:W-:Y:S01]  /*13a0*/  IMAD R25, R0, 0x21, R25 ;  /* 0x0000002100197824 */ /* 0x000fe200078e0219 */
[----:B------:R-:W-:Y:S01]  /*13b0*/  LOP3.LUT R30, R30, 0xfc, RZ, 0xc0, !PT ;  /* 0x000000fc1e1e7812 */ /* 0x000fe200078ec0ff */
[----:B------:R-:W-:Y:S01]  /*13c0*/  IMAD.MOV R42, RZ, RZ, -R39 ;  /* 0x000000ffff2a7224 */ /* 0x000fe200078e0a27 */
[----:B------:R-:W-:-:S02]  /*13d0*/  IADD3 R21, PT, PT, RZ, -R21, RZ ;  /* 0x80000015ff157210 */ /* 0x000fc40007ffe0ff */
[----:B------:R-:W-:Y:S02]  /*13e0*/  LEA.HI R33, R33, R32, RZ, 0x1f ;  /* 0x0000002021217211 */ /* 0x000fe400078ff8ff */
[----:B------:R-:W-:Y:S02]  /*13f0*/  PRMT R26, R21, 0x7710, RZ ;  /* 0x00007710151a7816 */ /* 0x000fe400000000ff */
[----:B------:R-:W-:Y:S01]  /*1400*/  PRMT R42, R42, 0x7710, RZ ;  /* 0x000077102a2a7816 */ /* 0x000fe200000000ff */
[----:B-1----:R-:W-:Y:S01]  /*1410*/  IMAD.WIDE.U32 R22, R25, 0x4, R22 ;  /* 0x0000000419167825 */ /* 0x002fe200078e0016 */
[----:B------:R-:W-:Y:S02]  /*1420*/  SHF.R.U32.HI R30, RZ, 0x2, R30 ;  /* 0x00000002ff1e7819 */ /* 0x000fe4000001161e */
[----:B------:R-:W-:Y:S01]  /*1430*/  PLOP3.LUT P1, PT, P1, P5, PT, 0xf8, 0x8f ;  /* 0x00000000008f781c */ /* 0x000fe20000f2bf70 */
[----:B------:R-:W-:Y:S01]  /*1440*/  IMAD.IADD R21, R17, 0x1, R26 ;  /* 0x0000000111157824 */ /* 0x000fe200078e021a */
[----:B------:R-:W-:Y:S01]  /*1450*/  IADD3 R117, P5, PT, R22, 0x40, RZ ;  /* 0x0000004016757810 */ /* 0x000fe20007fbe0ff */
[----:B------:R-:W-:Y:S01]  /*1460*/  IMAD.IADD R27, R27, 0x1, R42 ;  /* 0x000000011b1b7824 */ /* 0x000fe200078e022a */
[----:B------:R-:W-:-:S02]  /*1470*/  PLOP3.LUT P0, PT, P0, P6, PT, 0xf8, 0x8f ;  /* 0x00000000008f781c */ /* 0x000fc4000070df70 */
[----:B------:R-:W-:Y:S01]  /*1480*/  LOP3.LUT R33, R33, 0xfc, RZ, 0xc0, !PT ;  /* 0x000000fc21217812 */ /* 0x000fe200078ec0ff */
[----:B------:R-:W-:Y:S01]  /*1490*/  IMAD.X R116, RZ, RZ, R23, P5 ;  /* 0x000000ffff747224 */ /* 0x000fe200028e0617 */
[----:B------:R-:W-:Y:S02]  /*14a0*/  PRMT R25, R21, 0x9910, RZ ;  /* 0x0000991015197816 */ /* 0x000fe400000000ff */
[----:B------:R-:W-:Y:S02]  /*14b0*/  LOP3.LUT P6, RZ, R3, R30, RZ, 0xfc, !PT ;  /* 0x0000001e03ff7212 */ /* 0x000fe400078cfcff */
[----:B------:R-:W-:Y:S02]  /*14c0*/  LOP3.LUT R38, R38, 0xfe, RZ, 0xc0, !PT ;  /* 0x000000fe26267812 */ /* 0x000fe400078ec0ff */
[----:B------:R-:W-:Y:S02]  /*14d0*/  SHF.R.U32.HI R22, RZ, 0x2, R33 ;  /* 0x00000002ff167819 */ /* 0x000fe40000011621 */
[----:B------:R-:W-:-:S02]  /*14e0*/  IADD3 R30, PT, PT, R30, R3, RZ ;  /* 0x000000031e1e7210 */ /* 0x000fc40007ffe0ff */
[----:B------:R-:W-:Y:S01]  /*14f0*/  ISETP.EQ.OR P5, PT, R25, RZ, !P6 ;  /* 0x000000ff1900720c */ /* 0x000fe200077a2670 */
[----:B------:R-:W-:Y:S01]  /*1500*/  IMAD.IADD R26, R22, 0x1, R3 ;  /* 0x00000001161a7824 */ /* 0x000fe200078e0203 */
[----:B------:R-:W-:Y:S02]  /*1510*/  LEA.HI R38, R38, R37, RZ, 0x1f ;  /* 0x0000002526267211 */ /* 0x000fe400078ff8ff */
[----:B------:R-:W-:Y:S02]  /*1520*/  LOP3.LUT R24, R27, 0xfe, RZ, 0xc0, !PT ;  /* 0x000000fe1b187812 */ /* 0x000fe400078ec0ff */
[----:B------:R-:W-:Y:S02]  /*1530*/  LOP3.LUT R34, R34, 0xfc, RZ, 0xc0, !PT ;  /* 0x000000fc22227812 */ /* 0x000fe400078ec0ff */
[----:B------:R-:W-:Y:S02]  /*1540*/  P2R R37, PR, RZ, 0x1 ;  /* 0x00000001ff257803 */ /* 0x000fe40000000000 */
[----:B------:R-:W-:-:S02]  /*1550*/  ISETP.GT.U32.OR P0, PT, R30, 0x7, P5 ;  /* 0x000000071e00780c */ /* 0x000fc40002f04470 */
[----:B------:R-:W-:Y:S02]  /*1560*/  PRMT R23, R11, 0x9910, RZ ;  /* 0x000099100b177816 */ /* 0x000fe400000000ff */
[----:B------:R-:W-:Y:S02]  /*1570*/  LOP3.LUT P5, RZ, R3, R22, RZ, 0xfc, !PT ;  /* 0x0000001603ff7212 */ /* 0x000fe400078afcff */
[----:B------:R-:W-:Y:S02]  /*1580*/  LEA.HI R24, R24, R39, RZ, 0x1f ;  /* 0x0000002718187211 */ /* 0x000fe400078ff8ff */
[----:B------:R-:W-:Y:S02]  /*1590*/  SHF.R.U32.HI R34, RZ, 0x2, R34 ;  /* 0x00000002ff227819 */ /* 0x000fe40000011622 */
[----:B------:R-:W-:Y:S02]  /*15a0*/  P2R R39, PR, RZ, 0x2 ;  /* 0x00000002ff277803 */ /* 0x000fe40000000000 */
[----:B------:R-:W-:Y:S01]  /*15b0*/  P2R R31, PR, RZ, 0x10 ;  /* 0x00000010ff1f7803 */ /* 0x000fe20000000000 */
[----:B------:R-:W-:Y:S01]  /*15c0*/  IMAD.IADD R27, R34, 0x1, R3 ;  /* 0x00000001221b7824 */ /* 0x000fe200078e0203 */
[----:B------:R-:W-:-:S02]  /*15d0*/  ISETP.LT.U32.AND P1, PT, R30, 0x8, P6 ;  /* 0x000000081e00780c */ /* 0x000fc40003721070 */
[----:B------:R-:W-:Y:S02]  /*15e0*/  ISETP.EQ.OR P6, PT, R23, RZ, !P5 ;  /* 0x000000ff1700720c */ /* 0x000fe40006fc2670 */
[----:B------:R-:W-:Y:S02]  /*15f0*/  ISETP.LT.U32.AND P4, PT, R26, 0x8, P5 ;  /* 0x000000081a00780c */ /* 0x000fe40002f81070 */
[----:B------:R-:W-:Y:S02]  /*1600*/  PRMT R22, R12, 0x9910, RZ ;  /* 0x000099100c167816 */ /* 0x000fe400000000ff */
[----:B------:R-:W-:Y:S02]  /*1610*/  LOP3.LUT P5, RZ, R3, R34, RZ, 0xfc, !PT ;  /* 0x0000002203ff7212 */ /* 0x000fe400078afcff */
[----:B------:R-:W-:Y:S02]  /*1620*/  LOP3.LUT R35, R35, 0xfc, RZ, 0xc0, !PT ;  /* 0x000000fc23237812 */ /* 0x000fe400078ec0ff */
[----:B------:R-:W-:-:S02]  /*1630*/  P2R R114, PR, RZ, 0x1 ;  /* 0x00000001ff727803 */ /* 0x000fc40000000000 */
[----:B------:R-:W-:Y:S02]  /*1640*/  ISETP.GT.U32.OR P0, PT, R26, 0x7, P6 ;  /* 0x000000071a00780c */ /* 0x000fe40003704470 */
[----:B------:R-:W-:Y:S02]  /*1650*/  ISETP.EQ.OR P6, PT, R22, RZ, !P5 ;  /* 0x000000ff1600720c */ /* 0x000fe40006fc2670 */
[----:B------:R-:W-:Y:S02]  /*1660*/  SHF.R.U32.HI R22, RZ, 0x2, R35 ;  /* 0x00000002ff167819 */ /* 0x000fe40000011623 */
[----:B------:R-:W-:Y:S02]  /*1670*/  P2R R105, PR, RZ, 0x2 ;  /* 0x00000002ff697803 */ /* 0x000fe40000000000 */
[----:B------:R-:W-:Y:S02]  /*1680*/  ISETP.LT.U32.AND P1, PT, R27, 0x8, P5 ;  /* 0x000000081b00780c */ /* 0x000fe40002f21070 */
[----:B------:R-:W-:-:S02]  /*1690*/  LOP3.LUT R36, R36, 0xfc, RZ, 0xc0, !PT ;  /* 0x000000fc24247812 */ /* 0x000fc400078ec0ff */
[----:B------:R-:W-:Y:S02]  /*16a0*/  PRMT R26, R16, 0x9910, RZ ;  /* 0x00009910101a7816 */ /* 0x000fe400000000ff */
[----:B------:R-:W-:Y:S02]  /*16b0*/  LOP3.LUT P5, RZ, R3, R22, RZ, 0xfc, !PT ;  /* 0x0000001603ff7212 */ /* 0x000fe400078afcff */
[----:B------:R-:W-:Y:S02]  /*16c0*/  P2R R113, PR, RZ, 0x1 ;  /* 0x00000001ff717803 */ /* 0x000fe40000000000 */
[----:B------:R-:W-:Y:S02]  /*16d0*/  ISETP.GT.U32.OR P0, PT, R27, 0x7, P6 ;  /* 0x000000071b00780c */ /* 0x000fe40003704470 */
[----:B------:R-:W-:Y:S02]  /*16e0*/  PRMT R27, R18, 0x9910, RZ ;  /* 0x00009910121b7816 */ /* 0x000fe400000000ff */
[----:B------:R-:W-:-:S02]  /*16f0*/  SHF.R.U32.HI R36, RZ, 0x2, R36 ;  /* 0x00000002ff247819 */ /* 0x000fc40000011624 */
[----:B------:R-:W-:Y:S01]  /*1700*/  IADD3 R30, PT, PT, R22, R3, RZ ;  /* 0x00000003161e7210 */ /* 0x000fe20007ffe0ff */
[----:B------:R-:W-:Y:S01]  /*1710*/  IMAD.MOV.U32 R22, RZ, RZ, R27 ;  /* 0x000000ffff167224 */ /* 0x000fe200078e001b */
[----:B------:R-:W-:Y:S01]  /*1720*/  ISETP.EQ.OR P6, PT, R26, RZ, !P5 ;  /* 0x000000ff1a00720c */ /* 0x000fe20006fc2670 */
[----:B------:R-:W-:Y:S01]  /*1730*/  IMAD.IADD R26, R36, 0x1, R3 ;  /* 0x00000001241a7824 */ /* 0x000fe200078e0203 */
[----:B------:R-:W-:Y:S02]  /*1740*/  PRMT R44, R44, 0x7710, RZ ;  /* 0x000077102c2c7816 */ /* 0x000fe400000000ff */
[----:B------:R-:W-:Y:S02]  /*1750*/  LOP3.LUT R38, R38, 0xfc, RZ, 0xc0, !PT ;  /* 0x000000fc26267812 */ /* 0x000fe400078ec0ff */
[----:B------:R-:W-:Y:S02]  /*1760*/  P2R R104, PR, RZ, 0x10 ;  /* 0x00000010ff687803 */ /* 0x000fe40000000000 */
[----:B------:R-:W-:-:S02]  /*1770*/  P2R R33, PR, RZ, 0x10 ;  /* 0x00000010ff217803 */ /* 0x000fc40000000000 */
[----:B------:R-:W-:Y:S02]  /*1780*/  P2R R112, PR, RZ, 0x1 ;  /* 0x00000001ff707803 */ /* 0x000fe40000000000 */
[----:B------:R-:W-:Y:S02]  /*1790*/  SHF.R.U32.HI R41, RZ, 0x8, R41 ;  /* 0x00000008ff297819 */ /* 0x000fe40000011629 */
[C---:B------:R-:W-:Y:S02]  /*17a0*/  ISETP.LT.U32.AND P4, PT, R30.reuse, 0x8, P5 ;  /* 0x000000081e00780c */ /* 0x040fe40002f81070 */
[----:B------:R-:W-:Y:S02]  /*17b0*/  ISETP.GT.U32.OR P0, PT, R30, 0x7, P6 ;  /* 0x000000071e00780c */ /* 0x000fe40003704470 */
[----:B------:R-:W-:Y:S02]  /*17c0*/  IADD3 R29, PT, PT, R29, R44, RZ ;  /* 0x0000002c1d1d7210 */ /* 0x000fe40007ffe0ff */
[----:B------:R-:W-:-:S02]  /*17d0*/  LOP3.LUT P5, RZ, R3, R36, RZ, 0xfc, !PT ;  /* 0x0000002403ff7212 */ /* 0x000fc400078afcff */
[----:B------:R-:W-:Y:S02]  /*17e0*/  SHF.R.U32.HI R38, RZ, 0x2, R38 ;  /* 0x00000002ff267819 */ /* 0x000fe40000011626 */
[----:B------:R-:W-:Y:S02]  /*17f0*/  IADD3 R45, PT, PT, RZ, -R41, RZ ;  /* 0x80000029ff2d7210 */ /* 0x000fe40007ffe0ff */
[----:B------:R-:W-:Y:S02]  /*1800*/  P2R R111, PR, RZ, 0x1 ;  /* 0x00000001ff6f7803 */ /* 0x000fe40000000000 */
[----:B------:R-:W-:Y:S02]  /*1810*/  LOP3.LUT R29, R29, 0xfe, RZ, 0xc0, !PT ;  /* 0x000000fe1d1d7812 */ /* 0x000fe400078ec0ff */
[----:B------:R-:W-:Y:S02]  /*1820*/  ISETP.EQ.OR P6, PT, R22, RZ, !P5 ;  /* 0x000000ff1600720c */ /* 0x000fe40006fc2670 */
[----:B------:R-:W-:-:S02]  /*1830*/  ISETP.LT.U32.AND P0, PT, R26, 0x8, P5 ;  /* 0x000000081a00780c */ /* 0x000fc40002f01070 */
[----:B------:R-:W-:Y:S02]  /*1840*/  PRMT R22, R19, 0x9910, RZ ;  /* 0x0000991013167816 */ /* 0x000fe400000000ff */
[----:B------:R-:W-:Y:S02]  /*1850*/  LOP3.LUT P5, RZ, R3, R38, RZ, 0xfc, !PT ;  /* 0x0000002603ff7212 */ /* 0x000fe400078afcff */
[----:B------:R-:W-:Y:S02]  /*1860*/  LOP3.LUT R24, R24, 0xfc, RZ, 0xc0, !PT ;  /* 0x000000fc18187812 */ /* 0x000fe400078ec0ff */
[----:B------:R-:W-:Y:S02]  /*1870*/  PRMT R43, R45, 0x7710, RZ ;  /* 0x000077102d2b7816 */ /* 0x000fe400000000ff */
[----:B------:R-:W-:Y:S02]  /*1880*/  P2R R103, PR, RZ, 0x2 ;  /* 0x00000002ff677803 */ /* 0x000fe40000000000 */
[----:B------:R-:W-:Y:S01]  /*1890*/  LEA.HI R29, R29, R40, RZ, 0x1f ;  /* 0x000000281d1d7211 */ /* 0x000fe200078ff8ff */
[----:B------:R-:W-:Y:S01]  /*18a0*/  IMAD.IADD R28, R28, 0x1, R43 ;  /* 0x000000011c1c7824 */ /* 0x000fe200078e022b */
[----:B------:R-:W-:-:S02]  /*18b0*/  ISETP.GT.U32.OR P1, PT, R26, 0x7, P6 ;  /* 0x000000071a00780c */ /* 0x000fc40003724470 */
[----:B------:R-:W-:Y:S02]  /*18c0*/  IADD3 R26, PT, PT, R38, R3, RZ ;  /* 0x00000003261a7210 */ /* 0x000fe40007ffe0ff */
[----:B------:R-:W-:Y:S02]  /*18d0*/  ISETP.EQ.OR P6, PT, R22, RZ, !P5 ;  /* 0x000000ff1600720c */ /* 0x000fe40006fc2670 */
[----:B------:R-:W-:Y:S02]  /*18e0*/  SHF.R.U32.HI R24, RZ, 0x2, R24 ;  /* 0x00000002ff187819 */ /* 0x000fe40000011618 */
[----:B------:R-:W-:Y:S02]  /*18f0*/  P2R R40, PR, RZ, 0x4 ;  /* 0x00000004ff287803 */ /* 0x000fe40000000000 */
[----:B------:R-:W-:Y:S01]  /*1900*/  P2R R110, PR, RZ, 0x2 ;  /* 0x00000002ff6e7803 */ /* 0x000fe20000000000 */
[----:B------:R-:W-:Y:S01]  /*1910*/  IMAD.IADD R27, R24, 0x1, R3 ;  /* 0x00000001181b7824 */ /* 0x000fe200078e0203 */
[----:B------:R-:W-:-:S02]  /*1920*/  LOP3.LUT R29, R29, 0xfc, RZ, 0xc0, !PT ;  /* 0x000000fc1d1d7812 */ /* 0x000fc400078ec0ff */
[C---:B------:R-:W-:Y:S02]  /*1930*/  ISETP.LT.U32.AND P1, PT, R26.reuse, 0x8, P5 ;  /* 0x000000081a00780c */ /* 0x040fe40002f21070 */
[----:B------:R-:W-:Y:S02]  /*1940*/  ISETP.GT.U32.OR P2, PT, R26, 0x7, P6 ;  /* 0x000000071a00780c */ /* 0x000fe40003744470 */
[----:B------:R-:W-:Y:S02]  /*1950*/  PRMT R26, R20, 0x9910, RZ ;  /* 0x00009910141a7816 */ /* 0x000fe400000000ff */
[----:B------:R-:W-:Y:S02]  /*1960*/  LOP3.LUT P5, RZ, R3, R24, RZ, 0xfc, !PT ;  /* 0x0000001803ff7212 */ /* 0x000fe400078afcff */
[----:B------:R-:W-:Y:S02]  /*1970*/  SHF.R.U32.HI R22, RZ, 0x2, R29 ;  /* 0x00000002ff167819 */ /* 0x000fe4000001161d */
[----:B------:R-:W-:-:S02]  /*1980*/  LOP3.LUT R28, R28, 0xfe, RZ, 0xc0, !PT ;  /* 0x000000fe1c1c7812 */ /* 0x000fc400078ec0ff */
[----:B------:R-:W-:Y:S01]  /*1990*/  P2R R109, PR, RZ, 0x4 ;  /* 0x00000004ff6d7803 */ /* 0x000fe20000000000 */
[----:B------:R-:W-:Y:S01]  /*19a0*/  IMAD.IADD R24, R22, 0x1, R3 ;  /* 0x0000000116187824 */ /* 0x000fe200078e0203 */
[----:B------:R-:W-:Y:S02]  /*19b0*/  ISETP.EQ.OR P6, PT, R26, RZ, !P5 ;  /* 0x000000ff1a00720c */ /* 0x000fe40006fc2670 */
[----:B------:R-:W-:Y:S02]  /*19c0*/  ISETP.LT.U32.AND P2, PT, R27, 0x8, P5 ;  /* 0x000000081b00780c */ /* 0x000fe40002f41070 */
[----:B------:R-:W-:Y:S02]  /*19d0*/  LOP3.LUT P5, RZ, R3, R22, RZ, 0xfc, !PT ;  /* 0x0000001603ff7212 */ /* 0x000fe400078afcff */
[----:B------:R-:W-:Y:S02]  /*19e0*/  P2R R32, PR, RZ, 0x8 ;  /* 0x00000008ff207803 */ /* 0x000fe40000000000 */
[----:B------:R-:W-:-:S02]  /*19f0*/  LEA.HI R28, R28, R41, RZ, 0x1f ;  /* 0x000000291c1c7211 */ /* 0x000fc400078ff8ff */
[----:B------:R-:W-:Y:S02]  /*1a00*/  ISETP.GT.U32.OR P3, PT, R27, 0x7, P6 ;  /* 0x000000071b00780c */ /* 0x000fe40003764470 */
[----:B------:R-:W-:Y:S02]  /*1a10*/  ISETP.EQ.OR P6, PT, R25, RZ, !P5 ;  /* 0x000000ff1900720c */ /* 0x000fe40006fc2670 */
[----:B------:R-:W-:Y:S02]  /*1a20*/  LOP3.LUT R28, R28, 0xfc, RZ, 0xc0, !PT ;  /* 0x000000fc1c1c7812 */ /* 0x000fe400078ec0ff */
[----:B------:R-:W-:Y:S02]  /*1a30*/  P2R R108, PR, RZ, 0x8 ;  /* 0x00000008ff6c7803 */ /* 0x000fe40000000000 */
[C---:B------:R-:W-:Y:S02]  /*1a40*/  ISETP.LT.U32.AND P3, PT, R24.reuse, 0x8, P5 ;  /* 0x000000081800780c */ /* 0x040fe40002f61070 */
[----:B------:R-:W-:-:S02]  /*1a50*/  ISETP.GT.U32.OR P5, PT, R24, 0x7, P6 ;  /* 0x000000071800780c */ /* 0x000fc400037a4470 */
[----:B------:R-:W-:Y:S02]  /*1a60*/  SHF.R.U32.HI R28, RZ, 0x2, R28 ;  /* 0x00000002ff1c7819 */ /* 0x000fe4000001161c */
[----:B------:R-:W-:Y:S02]  /*1a70*/  P2R R107, PR, RZ, 0x20 ;  /* 0x00000020ff6b7803 */ /* 0x000fe40000000000 */
[----:B------:R-:W-:Y:S02]  /*1a80*/  LOP3.LUT P5, RZ, R3, R28, RZ, 0xfc, !PT ;  /* 0x0000001c03ff7212 */ /* 0x000fe400078afcff */
[----:B------:R-:W-:Y:S02]  /*1a90*/  P2R R102, PR, RZ, 0x10 ;  /* 0x00000010ff667803 */ /* 0x000fe40000000000 */
[----:B------:R-:W-:Y:S02]  /*1aa0*/  P2R R30, PR, RZ, 0x10 ;  /* 0x00000010ff1e7803 */ /* 0x000fe40000000000 */
[----:B------:R-:W-:-:S02]  /*1ab0*/  IADD3 R22, PT, PT, R28, R3, RZ ;  /* 0x000000031c167210 */ /* 0x000fc40007ffe0ff */
[----:B------:R-:W-:Y:S02]  /*1ac0*/  ISETP.EQ.OR P6, PT, R23, RZ, !P5 ;  /* 0x000000ff1700720c */ /* 0x000fe40006fc2670 */
[----:B------:R-:W-:Y:S02]  /*1ad0*/  ISETP.NE.AND P4, PT, R103, RZ, PT ;  /* 0x000000ff6700720c */ /* 0x000fe40003f85270 */
[----:B------:R-:W-:Y:S02]  /*1ae0*/  LOP3.LUT R12, R12, 0xffff, RZ, 0xc0, !PT ;  /* 0x0000ffff0c0c7812 */ /* 0x000fe400078ec0ff */
[----:B------:R-:W-:Y:S02]  /*1af0*/  ISETP.GT.U32.OR P6, PT, R22, 0x7, P6 ;  /* 0x000000071600780c */ /* 0x000fe400037c4470 */
[----:B------:R-:W-:Y:S02]  /*1b00*/  ISETP.LT.U32.AND P4, PT, R12, 0x6, P4 ;  /* 0x000000060c00780c */ /* 0x000fe40002781070 */
[----:B------:R-:W-:-:S02]  /*1b10*/  P2R R106, PR, RZ, 0x40 ;  /* 0x00000040ff6a7803 */ /* 0x000fc40000000000 */
[----:B------:R-:W-:Y:S02]  /*1b20*/  ISETP.NE.AND P6, PT, R105, RZ, PT ;  /* 0x000000ff6900720c */ /* 0x000fe40003fc5270 */
[----:B------:R-:W-:Y:S02]  /*1b30*/  LOP3.LUT R21, R21, 0xffff, RZ, 0xc0, !PT ;  /* 0x0000ffff15157812 */ /* 0x000fe400078ec0ff */
[----:B------:R-:W-:Y:S02]  /*1b40*/  P2R R95, PR, RZ, 0x10 ;  /* 0x00000010ff5f7803 */ /* 0x000fe40000000000 */
[----:B------:R-:W-:Y:S02]  /*1b50*/  LOP3.LUT R16, R16, 0xffff, RZ, 0xc0, !PT ;  /* 0x0000ffff10107812 */ /* 0x000fe400078ec0ff */
[----:B------:R-:W-:Y:S02]  /*1b60*/  ISETP.NE.AND P4, PT, R30, RZ, PT ;  /* 0x000000ff1e00720c */ /* 0x000fe40003f85270 */
[----:B------:R-:W-:-:S02]  /*1b70*/  ISETP.LT.U32.AND P6, PT, R21, 0x6, P6 ;  /* 0x000000061500780c */ /* 0x000fc400037c1070 */
[----:B------:R-:W-:Y:S02]  /*1b80*/  ISETP.LT.U32.AND P4, PT, R16, 0x6, P4 ;  /* 0x000000061000780c */ /* 0x000fe40002781070 */
[----:B------:R-:W-:Y:S02]  /*1b90*/  P2R R97, PR, RZ, 0x40 ;  /* 0x00000040ff617803 */ /* 0x000fe40000000000 */
[----:B------:R-:W-:Y:S02]  /*1ba0*/  P2R R94, PR, RZ, 0x10 ;  /* 0x00000010ff5e7803 */ /* 0x000fe40000000000 */
[----:B------:R-:W-:Y:S02]  /*1bb0*/  ISETP.LT.U32.AND P6, PT, R21, 0x6, P3 ;  /* 0x000000061500780c */ /* 0x000fe40001fc1070 */
[----:B------:R-:W-:Y:S02]  /*1bc0*/  LOP3.LUT R11, R11, 0xffff, RZ, 0xc0, !PT ;  /* 0x0000ffff0b0b7812 */ /* 0x000fe400078ec0ff */
[----:B------:R-:W-:-:S02]  /*1bd0*/  ISETP.NE.AND P4, PT, R33, RZ, PT ;  /* 0x000000ff2100720c */ /* 0x000fc40003f85270 */
[----:B------:R-:W-:Y:S02]  /*1be0*/  P2R R90, PR, RZ, 0x40 ;  /* 0x00000040ff5a7803 */ /* 0x000fe40000000000 */
[----:B------:R-:W-:Y:S02]  /*1bf0*/  LOP3.LUT R18, R18, 0xffff, RZ, 0xc0, !PT ;  /* 0x0000ffff12127812 */ /* 0x000fe400078ec0ff */
[----:B------:R-:W-:Y:S02]  /*1c00*/  LOP3.LUT R19, R19, 0xffff, RZ, 0xc0, !PT ;  /* 0x0000ffff13137812 */ /* 0x000fe400078ec0ff */
[----:B------:R-:W-:Y:S02]  /*1c10*/  LOP3.LUT R20, R20, 0xffff, RZ, 0xc0, !PT ;  /* 0x0000ffff14147812 */ /* 0x000fe400078ec0ff */
[----:B------:R-:W-:Y:S02]  /*1c20*/  ISETP.LT.U32.AND P6, PT, R11, 0x6, P4 ;  /* 0x000000060b00780c */ /* 0x000fe400027c1070 */
[----:B------:R-:W-:-:S02]  /*1c30*/  ISETP.LT.U32.AND P5, PT, R22, 0x8, P5 ;  /* 0x000000081600780c */ /* 0x000fc40002fa1070 */
[----:B------:R-:W-:Y:S02]  /*1c40*/  P2R R101, PR, RZ, 0x1 ;  /* 0x00000001ff657803 */ /* 0x000fe40000000000 */
[----:B------:R-:W-:Y:S02]  /*1c50*/  P2R R100, PR, RZ, 0x2 ;  /* 0x00000002ff647803 */ /* 0x000fe40000000000 */
[----:B------:R-:W-:Y:S02]  /*1c60*/  P2R R99, PR, RZ, 0x4 ;  /* 0x00000004ff637803 */ /* 0x000fe40000000000 */
[----:B------:R-:W-:Y:S02]  /*1c70*/  ISETP.LT.U32.AND P0, PT, R18, 0x6, P0 ;  /* 0x000000061200780c */ /* 0x000fe40000701070 */
[----:B------:R-:W-:Y:S02]  /*1c80*/  ISETP.LT.U32.AND P1, PT, R19, 0x6, P1 ;  /* 0x000000061300780c */ /* 0x000fe40000f21070 */
[----:B------:R-:W-:-:S02]  /*1c90*/  ISETP.LT.U32.AND P2, PT, R20, 0x6, P2 ;  /* 0x000000061400780c */ /* 0x000fc40001741070 */
[----:B------:R-:W-:Y:S02]  /*1ca0*/  P2R R96, PR, RZ, 0x40 ;  /* 0x00000040ff607803 */ /* 0x000fe40000000000 */
[----:B------:R-:W-:Y:S02]  /*1cb0*/  ISETP.LT.U32.AND P6, PT, R11, 0x6, P5 ;  /* 0x000000060b00780c */ /* 0x000fe40002fc1070 */
[----:B------:R-:W-:Y:S02]  /*1cc0*/  P2R R98, PR, RZ, 0x8 ;  /* 0x00000008ff627803 */ /* 0x000fe40000000000 */
[----:B------:R-:W-:Y:S02]  /*1cd0*/  P2R R93, PR, RZ, 0x1 ;  /* 0x00000001ff5d7803 */ /* 0x000fe40000000000 */
[----:B------:R-:W-:Y:S02]  /*1ce0*/  P2R R92, PR, RZ, 0x2 ;  /* 0x00000002ff5c7803 */ /* 0x000fe40000000000 */
[----:B------:R-:W-:-:S02]  /*1cf0*/  P2R R91, PR, RZ, 0x4 ;  /* 0x00000004ff5b7803 */ /* 0x000fc40000000000 */
[----:B------:R-:W-:Y:S02]  /*1d00*/  IADD3 R7, PT, PT, R48, -0x8, R7 ;  /* 0xfffffff830077810 */ /* 0x000fe40007ffe007 */
[----:B------:R-:W-:Y:S02]  /*1d10*/  LEA R88, R88, UR5, 0x2 ;  /* 0x0000000558587c11 */ /* 0x000fe4000f8e10ff */
[----:B------:R-:W-:Y:S02]  /*1d20*/  ISETP.NE.AND P0, PT, R37, RZ, PT ;  /* 0x000000ff2500720c */ /* 0x000fe40003f05270 */
[----:B------:R-:W-:Y:S02]  /*1d30*/  ISETP.NE.AND P1, PT, R39, RZ, PT ;  /* 0x000000ff2700720c */ /* 0x000fe40003f25270 */
[----:B------:R-:W-:Y:S02]  /*1d40*/  ISETP.NE.AND P2, PT, R40, RZ, PT ;  /* 0x000000ff2800720c */ /* 0x000fe40003f45270 */
[----:B------:R-:W-:-:S02]  /*1d50*/  ISETP.NE.AND P3, PT, R32, RZ, PT ;  /* 0x000000ff2000720c */ /* 0x000fc40003f65270 */
[----:B------:R-:W-:Y:S02]  /*1d60*/  ISETP.NE.AND P4, PT, R31, RZ, PT ;  /* 0x000000ff1f00720c */ /* 0x000fe40003f85270 */
[----:B----4-:R-:W-:-:S11]  /*1d70*/  P2R R12, PR, RZ, 0x40 ;  /* 0x00000040ff0c7803 */ /* 0x010fd60000000000 */
.L_x_0:
[----:B------:R-:W-:Y:S01]  /*1d80*/  P2R R21, PR, RZ, 0x10 ;  /* 0x00000010ff157803 */ /* 0x000fe20000000000 */
[--C-:B------:R-:W-:Y:S01]  /*1d90*/  IMAD.WIDE R146, R14, 0x4, R120.reuse ;  /* 0x000000040e927825 */ /* 0x100fe200078e0278 */
[----:B------:R-:W-:Y:S01]  /*1da0*/  ISETP.NE.AND P4, PT, R112, RZ, PT ;  /* 0x000000ff7000720c */ /* 0x000fe20003f85270 */
[----:B------:R-:W-:Y:S01]  /*1db0*/  BAR.SYNC.DEFER_BLOCKING 0x0 ;  /* 0x0000000000007b1d */ /* 0x000fe20000010000 */
[----:B------:R-:W-:Y:S01]  /*1dc0*/  MOV R12, RZ ;  /* 0x000000ff000c7202 */ /* 0x000fe20000000f00 */
[----:B------:R-:W-:Y:S01]  /*1dd0*/  IMAD.MOV.U32 R16, RZ, RZ, RZ ;  /* 0x000000ffff107224 */ /* 0x000fe200078e00ff */
[----:B------:R-:W-:Y:S01]  /*1de0*/  P2R R19, PR, RZ, 0x10 ;  /* 0x00000010ff137803 */ /* 0x000fe20000000000 */
[--C-:B------:R-:W-:Y:S01]  /*1df0*/  IMAD.WIDE R144, R13, 0x4, R120.reuse ;  /* 0x000000040d907825 */ /* 0x100fe200078e0278 */
[----:B------:R-:W-:Y:S02]  /*1e00*/  ISETP.NE.AND P4, PT, R113, RZ, PT ;  /* 0x000000ff7100720c */ /* 0x000fe40003f85270 */
[----:B------:R-:W-:Y:S01]  /*1e10*/  P2R R23, PR, RZ, 0x8 ;  /* 0x00000008ff177803 */ /* 0x000fe20000000000 */
[----:B------:R-:W-:Y:S01]  /*1e20*/  IMAD.MOV.U32 R18, RZ, RZ, RZ ;  /* 0x000000ffff127224 */ /* 0x000fe200078e00ff */
[----:B------:R-:W-:Y:S01]  /*1e30*/  P2R R17, PR, RZ, 0x10 ;  /* 0x00000010ff117803 */ /* 0x000fe20000000000 */
[----:B------:R-:W-:Y:S01]  /*1e40*/  IMAD.MOV.U32 R22, RZ, RZ, RZ ;  /* 0x000000ffff167224 */ /* 0x000fe200078e00ff */
[----:B------:R-:W-:Y:S01]  /*1e50*/  ISETP.NE.AND P4, PT, R114, RZ, PT ;  /* 0x000000ff7200720c */ /* 0x000fe20003f85270 */
[----:B------:R-:W-:Y:S01]  /*1e60*/  IMAD.MOV.U32 R24, RZ, RZ, RZ ;  /* 0x000000ffff187224 */ /* 0x000fe200078e00ff */
[----:B------:R-:W-:Y:S01]  /*1e70*/  P2R R25, PR, RZ, 0x4 ;  /* 0x00000004ff197803 */ /* 0x000fe20000000000 */
[----:B------:R-:W-:Y:S01]  /*1e80*/  IMAD.WIDE R140, R9, 0x4, R120 ;  /* 0x00000004098c7825 */ /* 0x000fe200078e0278 */
[----:B------:R-:W-:-:S02]  /*1e90*/  P2R R27, PR, RZ, 0x2 ;  /* 0x00000002ff1b7803 */ /* 0x000fc40000000000 */
[----:B------:R-:W-:Y:S01]  /*1ea0*/  P2R R29, PR, RZ, 0x1 ;  /* 0x00000001ff1d7803 */ /* 0x000fe20000000000 */
[--C-:B------:R-:W-:Y:S01]  /*1eb0*/  IMAD.WIDE R138, R5, 0x4, R120.reuse ;  /* 0x00000004058a7825 */ /* 0x100fe200078e0278 */
[----:B------:R-:W-:Y:S02]  /*1ec0*/  ISETP.NE.AND P3, PT, R111, RZ, PT ;  /* 0x000000ff6f00720c */ /* 0x000fe40003f65270 */
[----:B------:R-:W-:Y:S01]  /*1ed0*/  ISETP.NE.AND P2, PT, R110, RZ, PT ;  /* 0x000000ff6e00720c */ /* 0x000fe20003f45270 */
[--C-:B------:R-:W-:Y:S01]  /*1ee0*/  IMAD.WIDE R136, R8, 0x4, R120.reuse ;  /* 0x0000000408887825 */ /* 0x100fe200078e0278 */
[----:B------:R-:W-:Y:S01]  /*1ef0*/  ISETP.NE.AND P1, PT, R109, RZ, PT ;  /* 0x000000ff6d00720c */ /* 0x000fe20003f25270 */
[----:B------:R-:W2:Y:S01]  /*1f00*/  @!P4 LDG.E.CONSTANT R12, desc[UR10][R146.64+-0x8] ;  /* 0xfffff80a920cc981 */ /* 0x000ea2000c1e9900 */
[----:B------:R-:W-:Y:S01]  /*1f10*/  ISETP.NE.AND P4, PT, R17, RZ, PT ;  /* 0x000000ff1100720c */ /* 0x000fe20003f85270 */
[----:B------:R-:W-:Y:S01]  /*1f20*/  IMAD.WIDE R132, R7, 0x4, R120 ;  /* 0x0000000407847825 */ /* 0x000fe200078e0278 */
[----:B------:R-:W-:-:S02]  /*1f30*/  ISETP.NE.AND P0, PT, R108, RZ, PT ;  /* 0x000000ff6c00720c */ /* 0x000fc40003f05270 */
[----:B------:R-:W-:Y:S01]  /*1f40*/  MOV R20, RZ ;  /* 0x000000ff00147202 */ /* 0x000fe20000000f00 */
[--C-:B------:R-:W-:Y:S01]  /*1f50*/  IMAD.WIDE R130, R6, 0x4, R120.reuse ;  /* 0x0000000406827825 */ /* 0x100fe200078e0278 */
[----:B------:R-:W-:Y:S02]  /*1f60*/  MOV R26, RZ ;  /* 0x000000ff001a7202 */ /* 0x000fe40000000f00 */
[----:B------:R-:W-:Y:S01]  /*1f70*/  P2R R119, PR, RZ, 0x20 ;  /* 0x00000020ff777803 */ /* 0x000fe20000000000 */
[----:B------:R-:W3:Y:S01]  /*1f80*/  @!P2 LDG.E.CONSTANT R22, desc[UR10][R136.64+-0x8] ;  /* 0xfffff80a8816a981 */ /* 0x000ee2000c1e9900 */
[----:B------:R-:W-:Y:S01]  /*1f90*/  ISETP.NE.AND P6, PT, R106, RZ, PT ;  /* 0x000000ff6a00720c */ /* 0x000fe20003fc5270 */
[----:B------:R-:W-:Y:S01]  /*1fa0*/  IMAD.MOV.U32 R28, RZ, RZ, RZ ;  /* 0x000000ffff1c7224 */ /* 0x000fe200078e00ff */
[----:B------:R-:W-:Y:S01]  /*1fb0*/  ISETP.NE.AND P5, PT, R107, RZ, PT ;  /* 0x000000ff6b00720c */ /* 0x000fe20003fa5270 */
[----:B------:R-:W4:Y:S01]  /*1fc0*/  @!P4 LDG.E.CONSTANT R16, desc[UR10][R144.64+-0x8] ;  /* 0xfffff80a9010c981 */ /* 0x000f22000c1e9900 */
[----:B------:R-:W-:Y:S01]  /*1fd0*/  ISETP.NE.AND P4, PT, R19, RZ, PT ;  /* 0x000000ff1300720c */ /* 0x000fe20003f85270 */
[----:B------:R-:W-:Y:S01]  /*1fe0*/  IMAD.MOV.U32 R30, RZ, RZ, RZ ;  /* 0x000000ffff1e7224 */ /* 0x000fe200078e00ff */
[----:B------:R-:W-:Y:S01]  /*1ff0*/  ISETP.NE.AND P2, PT, R25, RZ, PT ;  /* 0x000000ff1900720c */ /* 0x000fe20003f45270 */
[----:B------:R-:W5:Y:S01]  /*2000*/  @!P3 LDG.E.CONSTANT R20, desc[UR10][R138.64+-0x8] ;  /* 0xfffff80a8a14b981 */ /* 0x000f62000c1e9900 */
[----:B------:R-:W-:Y:S01]  /*2010*/  ISETP.NE.AND P3, PT, R23, RZ, PT ;  /* 0x000000ff1700720c */ /* 0x000fe20003f65270 */
[----:B------:R-:W-:-:S02]  /*2020*/  IMAD.WIDE R128, R4, 0x4, R120 ;  /* 0x0000000404807825 */ /* 0x000fc400078e0278 */
[----:B------:R-:W5:Y:S01]  /*2030*/  @!P1 LDG.E.CONSTANT R24, desc[UR10][R132.64+-0x8] ;  /* 0xfffff80a84189981 */ /* 0x000f62000c1e9900 */
[----:B------:R-:W-:Y:S01]  /*2040*/  ISETP.NE.AND P1, PT, R27, RZ, PT ;  /* 0x000000ff1b00720c */ /* 0x000fe20003f25270 */
[----:B------:R-:W-:Y:S02]  /*2050*/  IMAD.WIDE R126, R15, 0x4, R120 ;  /* 0x000000040f7e7825 */ /* 0x000fe400078e0278 */
[----:B------:R-:W5:Y:S01]  /*2060*/  @!P0 LDG.E.CONSTANT R26, desc[UR10][R130.64+-0x8] ;  /* 0xfffff80a821a8981 */ /* 0x000f62000c1e9900 */
[----:B------:R-:W-:Y:S01]  /*2070*/  ISETP.NE.AND P0, PT, R29, RZ, PT ;  /* 0x000000ff1d00720c */ /* 0x000fe20003f05270 */
[----:B------:R-:W-:Y:S02]  /*2080*/  IMAD.MOV.U32 R142, RZ, RZ, R117 ;  /* 0x000000ffff8e7224 */ /* 0x000fe400078e0075 */
[----:B------:R-:W5:Y:S01]  /*2090*/  @!P4 LDG.E.CONSTANT R18, desc[UR10][R140.64+-0x8] ;  /* 0xfffff80a8c12c981 */ /* 0x000f62000c1e9900 */
[----:B------:R-:W-:Y:S01]  /*20a0*/  ISETP.NE.AND P4, PT, R21, RZ, PT ;  /* 0x000000ff1500720c */ /* 0x000fe20003f85270 */
[----:B------:R-:W-:-:S02]  /*20b0*/  IMAD.MOV.U32 R143, RZ, RZ, R116 ;  /* 0x000000ffff8f7224 */ /* 0x000fc400078e0074 */
[----:B------:R-:W5:Y:S04]  /*20c0*/  @!P5 LDG.E.CONSTANT R28, desc[UR10][R128.64+-0x8] ;  /* 0xfffff80a801cd981 */ /* 0x000f68000c1e9900 */
[----:B------:R-:W5:Y:S04]  /*20d0*/  @!P6 LDG.E.CONSTANT R30, desc[UR10][R126.64+-0x8] ;  /* 0xfffff80a7e1ee981 */ /* 0x000f68000c1e9900 */
[----:B------:R-:W5:Y:S04]  /*20e0*/  LDG.E.CONSTANT R17, desc[UR10][R142.64+-0x40] ;  /* 0xffffc00a8e117981 */ /* 0x000f68000c1e9900 */
[----:B------:R-:W5:Y:S04]  /*20f0*/  LDG.E.CONSTANT R19, desc[UR10][R142.64+-0x34] ;  /* 0xffffcc0a8e137981 */ /* 0x000f68000c1e9900 */
[----:B------:R-:W5:Y:S04]  /*2100*/  LDG.E.CONSTANT R21, desc[UR10][R142.64+-0x28] ;  /* 0xffffd80a8e157981 */ /* 0x000f68000c1e9900 */
[----:B------:R-:W5:Y:S04]  /*2110*/  LDG.E.CONSTANT R23, desc[UR10][R142.64+-0x1c] ;  /* 0xffffe40a8e177981 */ /* 0x000f68000c1e9900 */
[----:B------:R-:W5:Y:S04]  /*2120*/  LDG.E.CONSTANT R25, desc[UR10][R142.64+-0x10] ;  /* 0xfffff00a8e197981 */ /* 0x000f68000c1e9900 */
[----:B------:R-:W5:Y:S04]  /*2130*/  LDG.E.CONSTANT R27, desc[UR10][R142.64+-0x4] ;  /* 0xfffffc0a8e1b7981 */ /* 0x000f68000c1e9900 */
[----:B------:R-:W5:Y:S04]  /*2140*/  @!P4 LDG.E.CONSTANT R29, desc[UR10][R142.64+0x8] ;  /* 0x0000080a8e1dc981 */ /* 0x000f68000c1e9900 */
[----:B------:R-:W5:Y:S04]  /*2150*/  @!P3 LDG.E.CONSTANT R31, desc[UR10][R142.64+0x14] ;  /* 0x0000140a8e1fb981 */ /* 0x000f68000c1e9900 */
[----:B------:R-:W5:Y:S04]  /*2160*/  @!P2 LDG.E.CONSTANT R33, desc[UR10][R142.64+0x20] ;  /* 0x0000200a8e21a981 */ /* 0x000f68000c1e9900 */
[----:B------:R-:W5:Y:S04]  /*2170*/  @!P1 LDG.E.CONSTANT R35, desc[UR10][R142.64+0x2c] ;  /* 0x00002c0a8e239981 */ /* 0x000f68000c1e9900 */
[----:B------:R-:W5:Y:S01]  /*2180*/  @!P0 LDG.E.CONSTANT R37, desc[UR10][R142.64+0x38] ;  /* 0x0000380a8e258981 */ /* 0x000f62000c1e9900 */
[----:B------:R-:W0:Y:S01]  /*2190*/  S2R R39, SR_CgaCtaId ;  /* 0x0000000000277919 */ /* 0x000e220000008800 */
[----:B------:R-:W-:-:S04]  /*21a0*/  MOV R32, 0x400 ;  /* 0x0000040000207802 */ /* 0x000fc80000000f00 */
[----:B------:R-:W-:Y:S02]  /*21b0*/  IADD3 R34, PT, PT, R32, 0x7e0, RZ ;  /* 0x000007e020227810 */ /* 0x000fe40007ffe0ff */
[C---:B0-----:R-:W-:Y:S02]  /*21c0*/  LEA R41, R39.reuse, R32, 0x18 ;  /* 0x0000002027297211 */ /* 0x041fe400078ec0ff */
[----:B------:R-:W-:-:S05]  /*21d0*/  LEA R115, R39, R34, 0x18 ;  /* 0x0000002227737211 */ /* 0x000fca00078ec0ff */
[----:B------:R-:W-:Y:S01]  /*21e0*/  IMAD R115, R2, 0x120, R115 ;  /* 0x0000012002737824 */ /* 0x000fe200078e0273 */
[----:B--2---:R0:W-:Y:S04]  /*21f0*/  STS [R89], R12 ;  /* 0x0000000c59007388 */ /* 0x0041e80000000800 */
[----:B---3--:R-:W-:Y:S04]  /*2200*/  STS [R89+0x10], R22 ;  /* 0x0000101659007388 */ /* 0x008fe80000000800 */
[----:B----4-:R-:W-:Y:S04]  /*2210*/  STS [R89+0x4], R16 ;  /* 0x0000041059007388 */ /* 0x010fe80000000800 */
[----:B-----5:R-:W-:Y:S04]  /*2220*/  STS [R89+0xc], R20 ;  /* 0x00000c1459007388 */ /* 0x020fe80000000800 */
[----:B------:R-:W-:Y:S04]  /*2230*/  STS [R89+0x14], R24 ;  /* 0x0000141859007388 */ /* 0x000fe80000000800 */
[----:B------:R-:W-:Y:S04]  /*2240*/  STS [R89+0x18], R26 ;  /* 0x0000181a59007388 */ /* 0x000fe80000000800 */
[----:B------:R-:W-:Y:S04]  /*2250*/  STS [R89+0x8], R18 ;  /* 0x0000081259007388 */ /* 0x000fe80000000800 */
[----:B------:R-:W-:Y:S04]  /*2260*/  STS [R89+0x1c], R28 ;  /* 0x00001c1c59007388 */ /* 0x000fe80000000800 */
[----:B------:R-:W-:Y:S04]  /*2270*/  STS [R89+0x20], R30 ;  /* 0x0000201e59007388 */ /* 0x000fe80000000800 */
[----:B------:R-:W-:Y:S04]  /*2280*/  STS [R88], R17 ;  /* 0x0000001158007388 */ /* 0x000fe80000000800 */
[----:B------:R-:W-:Y:S04]  /*2290*/  STS [R88+0x4], R19 ;  /* 0x0000041358007388 */ /* 0x000fe80000000800 */
[----:B------:R-:W-:Y:S04]  /*22a0*/  STS [R88+0x8], R21 ;  /* 0x0000081558007388 */ /* 0x000fe80000000800 */
[----:B------:R-:W-:Y:S04]  /*22b0*/  STS [R88+0xc], R23 ;  /* 0x00000c1758007388 */ /* 0x000fe80000000800 */
[----:B------:R-:W-:Y:S04]  /*22c0*/  STS [R88+0x10], R25 ;  /* 0x0000101958007388 */ /* 0x000fe80000000800 */
[----:B------:R-:W-:Y:S04]  /*22d0*/  STS [R88+0x14], R27 ;  /* 0x0000141b58007388 */ /* 0x000fe80000000800 */
[----:B------:R-:W-:Y:S04]  /*22e0*/  @!P4 STS [R88+0x18], R29 ;  /* 0x0000181d5800c388 */ /* 0x000fe80000000800 */
[----:B------:R-:W-:Y:S04]  /*22f0*/  @!P3 STS [R88+0x1c], R31 ;  /* 0x00001c1f5800b388 */ /* 0x000fe80000000800 */
[----:B------:R-:W-:Y:S04]  /*2300*/  @!P2 STS [R88+0x20], R33 ;  /* 0x000020215800a388 */ /* 0x000fe80000000800 */
[----:B------:R-:W-:Y:S04]  /*2310*/  @!P1 STS [R88+0x24], R35 ;  /* 0x0000242358009388 */ /* 0x000fe80000000800 */
[----:B------:R-:W-:Y:S01]  /*2320*/  @!P0 STS [R88+0x28], R37 ;  /* 0x0000282558008388 */ /* 0x000fe20000000800 */
[----:B------:R-:W-:Y:S01]  /*2330*/  BAR.SYNC.DEFER_BLOCKING 0x0 ;  /* 0x0000000000007b1d */ /* 0x000fe20000010000 */
[----:B0-----:R-:W-:-:S05]  /*2340*/  IMAD R12, R0, 0x4, R41 ;  /* 0x00000004000c7824 */ /* 0x001fca00078e0229 */
[----:B------:R-:W-:Y:S04]  /*2350*/  LDS R20, [R12] ;  /* 0x000000000c147984 */ /* 0x000fe80000000800 */
[----:B------:R-:W0:Y:S04]  /*2360*/  LDS.128 R44, [R115] ;  /* 0x00000000732c7984 */ /* 0x000e280000000c00 */
[----:B------:R-:W1:Y:S04]  /*2370*/  LDS R22, [R12+0x54] ;  /* 0x000054000c167984 */ /* 0x000e680000000800 */
[----:B------:R-:W-:Y:S04]  /*2380*/  LDS R23, [R12+0xa8] ;  /* 0x0000a8000c177984 */ /* 0x000fe80000000800 */
[----:B------:R-:W2:Y:S04]  /*2390*/  LDS.128 R48, [R115+0x10] ;  /* 0x0000100073307984 */ /* 0x000ea80000000c00 */
[----:B------:R-:W-:Y:S04]  /*23a0*/  LDS R24, [R12+0xfc] ;  /* 0x0000fc000c187984 */ /* 0x000fe80000000800 */
[----:B------:R-:W3:Y:S04]  /*23b0*/  LDS.128 R52, [R115+0x20] ;  /* 0x0000200073347984 */ /* 0x000ee80000000c00 */
[----:B------:R-:W-:Y:S04]  /*23c0*/  LDS R25, [R12+0x150] ;  /* 0x000150000c197984 */ /* 0x000fe80000000800 */
[----:B------:R-:W4:Y:S04]  /*23d0*/  LDS.128 R56, [R115+0x30] ;  /* 0x0000300073387984 */ /* 0x000f280000000c00 */
[----:B------:R-:W5:Y:S04]  /*23e0*/  LDS R26, [R12+0x1a4] ;  /* 0x0001a4000c1a7984 */ /* 0x000f680000000800 */
[----:B------:R-:W-:Y:S04]  /*23f0*/  LDS R19, [R12+0x1f8] ;  /* 0x0001f8000c137984 */ /* 0x000fe80000000800 */
[----:B------:R-:W5:Y:S04]  /*2400*/  LDS.128 R60, [R115+0x40] ;  /* 0x00004000733c7984 */ /* 0x000f680000000c00 */
[----:B------:R-:W-:Y:S04]  /*2410*/  LDS R18, [R12+0x24c] ;  /* 0x00024c000c127984 */ /* 0x000fe80000000800 */
[----:B------:R-:W5:Y:S04]  /*2420*/  LDS.128 R64, [R115+0x50] ;  /* 0x0000500073407984 */ /* 0x000f680000000c00 */
[----:B------:R-:W-:Y:S04]  /*2430*/  LDS R17, [R12+0x2a0] ;  /* 0x0002a0000c117984 */ /* 0x000fe80000000800 */
[----:B------:R-:W5:Y:S04]  /*2440*/  LDS.128 R68, [R115+0x60] ;  /* 0x0000600073447984 */ /* 0x000f680000000c00 */
[----:B------:R-:W5:Y:S01]  /*2450*/  LDS R16, [R12+0x2f4] ;  /* 0x0002f4000c107984 */ /* 0x000f620000000800 */
[----:B0-----:R-:W-:-:S03]  /*2460*/  FFMA R87, R20, R44, R87 ;  /* 0x0000002c14577223 */ /* 0x001fc60000000057 */
[----:B------:R-:W-:Y:S01]  /*2470*/  LDS R21, [R12+0x348] ;  /* 0x000348000c157984 */ /* 0x000fe20000000800 */
[----:B-1----:R-:W-:-:S03]  /*2480*/  FFMA R22, R22, R47, R87 ;  /* 0x0000002f16167223 */ /* 0x002fc60000000057 */
[----:B------:R-:W0:Y:S01]  /*2490*/  LDS.128 R72, [R115+0x70] ;  /* 0x0000700073487984 */ /* 0x000e220000000c00 */
[----:B--2---:R-:W-:-:S03]  /*24a0*/  FFMA R23, R23, R50, R22 ;  /* 0x0000003217177223 */ /* 0x004fc60000000016 */
[----:B------:R-:W-:Y:S01]  /*24b0*/  LDS R20, [R12+0x39c] ;  /* 0x00039c000c147984 */ /* 0x000fe20000000800 */
[----:B---3--:R-:W-:-:S03]  /*24c0*/  FFMA R24, R24, R53, R23 ;  /* 0x0000003518187223 */ /* 0x008fc60000000017 */
[----:B------:R-:W1:Y:S01]  /*24d0*/  LDS.128 R76, [R115+0x80] ;  /* 0x00008000734c7984 */ /* 0x000e620000000c00 */
[----:B----4-:R-:W-:-:S03]  /*24e0*/  FFMA R25, R25, R56, R24 ;  /* 0x0000003819197223 */ /* 0x010fc60000000018 */
[----:B------:R-:W-:Y:S01]  /*24f0*/  LDS R23, [R12+0x3f0] ;  /* 0x0003f0000c177984 */ /* 0x000fe20000000800 */
[----:B-----5:R-:W-:-:S03]  /*2500*/  FFMA R26, R26, R59, R25 ;  /* 0x0000003b1a1a7223 */ /* 0x020fc60000000019 */
[----:B------:R-:W2:Y:S01]  /*2510*/  LDS.128 R80, [R115+0x90] ;  /* 0x0000900073507984 */ /* 0x000ea20000000c00 */
[----:B------:R-:W-:-:S03]  /*2520*/  FFMA R19, R19, R62, R26 ;  /* 0x0000003e13137223 */ /* 0x000fc6000000001a */
[----:B------:R-:W3:Y:S01]  /*2530*/  LDS R22, [R12+0x444] ;  /* 0x000444000c167984 */ /* 0x000ee20000000800 */
[----:B------:R-:W-:-:S03]  /*2540*/  FFMA R18, R18, R65, R19 ;  /* 0x0000004112127223 */ /* 0x000fc60000000013 */
[----:B------:R-:W-:Y:S01]  /*2550*/  LDS R29, [R12+0x498] ;  /* 0x000498000c1d7984 */ /* 0x000fe20000000800 */
[----:B------:R-:W-:-:S03]  /*2560*/  FFMA R17, R17, R68, R18 ;  /* 0x0000004411117223 */ /* 0x000fc60000000012 */
[----:B------:R-:W4:Y:S01]  /*2570*/  LDS.128 R84, [R115+0xa0] ;  /* 0x0000a00073547984 */ /* 0x000f220000000c00 */
[----:B------:R-:W-:-:S03]  /*2580*/  FFMA R24, R16, R71, R17 ;  /* 0x0000004710187223 */ /* 0x000fc60000000011 */
[----:B------:R-:W-:Y:S04]  /*2590*/  LDS R30, [R12+0x4ec] ;  /* 0x0004ec000c1e7984 */ /* 0x000fe80000000800 */
[----:B------:R-:W5:Y:S01]  /*25a0*/  LDS.128 R16, [R115+0xb0] ;  /* 0x0000b00073107984 */ /* 0x000f620000000c00 */
[----:B0-----:R-:W-:-:S03]  /*25b0*/  FFMA R31, R21, R74, R24 ;  /* 0x0000004a151f7223 */ /* 0x001fc60000000018 */
[----:B------:R-:W-:Y:S04]  /*25c0*/  LDS R28, [R12+0x594] ;  /* 0x000594000c1c7984 */ /* 0x000fe80000000800 */
[----:B------:R-:W-:Y:S04]  /*25d0*/  LDS R21, [R12+0x540] ;  /* 0x000540000c157984 */ /* 0x000fe80000000800 */
[----:B------:R-:W0:Y:S01]  /*25e0*/  LDS.128 R24, [R115+0xc0] ;  /* 0x0000c00073187984 */ /* 0x000e220000000c00 */
[----:B-1----:R-:W-:-:S03]  /*25f0*/  FFMA R20, R20, R77, R31 ;  /* 0x0000004d14147223 */ /* 0x002fc6000000001f */
[----:B------:R-:W-:Y:S01]  /*2600*/  LDS.128 R32, [R115+0xd0] ;  /* 0x0000d00073207984 */ /* 0x000fe20000000c00 */
[----:B--2---:R-:W-:-:S03]  /*2610*/  FFMA R23, R23, R80, R20 ;  /* 0x0000005017177223 */ /* 0x004fc60000000014 */
[----:B------:R-:W-:Y:S01]  /*2620*/  LDS.128 R40, [R115+0xe0] ;  /* 0x0000e00073287984 */ /* 0x000fe20000000c00 */
[----:B---3--:R-:W-:-:S03]  /*2630*/  FFMA R22, R22, R83, R23 ;  /* 0x0000005316167223 */ /* 0x008fc60000000017 */
[----:B------:R-:W-:Y:S04]  /*2640*/  LDS.128 R36, [R115+0x110] ;  /* 0x0001100073247984 */ /* 0x000fe80000000c00 */
[----:B------:R-:W-:Y:S01]  /*2650*/  LDS R44, [R12+0x604] ;  /* 0x000604000c2c7984 */ /* 0x000fe20000000800 */
[----:B----4-:R-:W-:Y:S01]  /*2660*/  FFMA R29, R29, R86, R22 ;  /* 0x000000561d1d7223 */ /* 0x010fe20000000016 */
[----:B------:R-:W-:Y:S02]  /*2670*/  ISETP.NE.AND P5, PT, R97, RZ, PT ;  /* 0x000000ff6100720c */ /* 0x000fe40003fa5270 */
[----:B------:R-:W2:Y:S01]  /*2680*/  LDG.E.CONSTANT R59, desc[UR10][R142.64+-0x3c] ;  /* 0xffffc40a8e3b7981 */ /* 0x000ea2000c1e9900 */
[----:B------:R-:W-:Y:S02]  /*2690*/  MOV R118, RZ ;  /* 0x000000ff00767202 */ /* 0x000fe40000000f00 */
[----:B------:R-:W-:Y:S01]  /*26a0*/  ISETP.NE.AND P6, PT, R105, RZ, PT ;  /* 0x000000ff6900720c */ /* 0x000fe20003fc5270 */
[----:B------:R-:W3:Y:S01]  /*26b0*/  LDG.E.CONSTANT R47, desc[UR10][R142.64+-0x30] ;  /* 0xffffd00a8e2f7981 */ /* 0x000ee2000c1e9900 */
[----:B-----5:R-:W-:-:S03]  /*26c0*/  FFMA R30, R30, R17, R29 ;  /* 0x000000111e1e7223 */ /* 0x020fc6000000001d */
[----:B------:R-:W1:Y:S01]  /*26d0*/  LDS R17, [R12+0x5e8] ;  /* 0x0005e8000c117984 */ /* 0x000e620000000800 */
[----:B------:R-:W-:Y:S02]  /*26e0*/  P2R R122, PR, RZ, 0x10 ;  /* 0x00000010ff7a7803 */ /* 0x000fe40000000000 */
[----:B------:R-:W-:Y:S01]  /*26f0*/  P2R R123, PR, RZ, 0x8 ;  /* 0x00000008ff7b7803 */ /* 0x000fe20000000000 */
[----:B------:R-:W4:Y:S01]  /*2700*/  @P5 LDG.E.CONSTANT R118, desc[UR10][R146.64] ;  /* 0x0000000a92765981 */ /* 0x000f22000c1e9900 */
[----:B------:R-:W-:Y:S02]  /*2710*/  P2R R124, PR, RZ, 0x4 ;  /* 0x00000004ff7c7803 */ /* 0x000fe40000000000 */
[----:B------:R-:W-:Y:S01]  /*2720*/  P2R R125, PR, RZ, 0x2 ;  /* 0x00000002ff7d7803 */ /* 0x000fe20000000000 */
[----:B------:R-:W5:Y:S01]  /*2730*/  LDG.E.CONSTANT R53, desc[UR10][R142.64+-0xc] ;  /* 0xfffff40a8e357981 */ /* 0x000f62000c1e9900 */
[----:B0-----:R-:W-:-:S03]  /*2740*/  FFMA R21, R21, R24, R30 ;  /* 0x0000001815157223 */ /* 0x001fc6000000001e */
[----:B------:R-:W0:Y:S01]  /*2750*/  LDS R24, [R12+0x63c] ;  /* 0x00063c000c187984 */ /* 0x000e220000000800 */
[----:B------:R-:W-:-:S03]  /*2760*/  FFMA R28, R28, R27, R21 ;  /* 0x0000001b1c1c7223 */ /* 0x000fc60000000015 */
[----:B------:R-:W-:Y:S04]  /*2770*/  LDS R27, [R12+0x690] ;  /* 0x000690000c1b7984 */ /* 0x000fe80000000800 */
[----:B------:R-:W0:Y:S01]  /*2780*/  LDS.128 R20, [R115+0xf0] ;  /* 0x0000f00073147984 */ /* 0x000e220000000c00 */
[----:B-1----:R-:W-:-:S03]  /*2790*/  FFMA R17, R17, R34, R28 ;  /* 0x0000002211117223 */ /* 0x002fc6000000001c */
[----:B------:R-:W-:Y:S01]  /*27a0*/  LDS R34, [R12+0x55c] ;  /* 0x00055c000c227984 */ /* 0x000fe20000000800 */
[----:B0-----:R-:W-:-:S03]  /*27b0*/  FFMA R28, R24, R41, R17 ;  /* 0x00000029181c7223 */ /* 0x001fc60000000011 */
[----:B------:R-:W0:Y:S04]  /*27c0*/  LDS R24, [R12+0x6e4] ;  /* 0x0006e4000c187984 */ /* 0x000e280000000800 */
[----:B------:R-:W-:Y:S01]  /*27d0*/  LDS R41, [R12+0x5b0] ;  /* 0x0005b0000c297984 */ /* 0x000fe20000000800 */
[----:B------:R-:W-:-:S03]  /*27e0*/  FFMA R17, R27, R20, R28 ;  /* 0x000000141b117223 */ /* 0x000fc6000000001c */
[----:B------:R-:W-:Y:S04]  /*27f0*/  LDS R27, [R12+0x738] ;  /* 0x000738000c1b7984 */ /* 0x000fe80000000800 */
[----:B------:R-:W1:Y:S04]  /*2800*/  LDS.128 R28, [R115+0x100] ;  /* 0x00010000731c7984 */ /* 0x000e680000000c00 */
[----:B------:R-:W1:Y:S01]  /*2810*/  LDS R20, [R12+0x78c] ;  /* 0x00078c000c147984 */ /* 0x000e620000000800 */
[----:B0-----:R-:W-:-:S03]  /*2820*/  FFMA R24, R24, R23, R17 ;  /* 0x0000001718187223 */ /* 0x001fc60000000011 */
[----:B------:R-:W0:Y:S01]  /*2830*/  LDS R23, [R12+0x1c] ;  /* 0x00001c000c177984 */ /* 0x000e220000000800 */
[----:B-1----:R-:W-:-:S03]  /*2840*/  FFMA R27, R27, R30, R24 ;  /* 0x0000001e1b1b7223 */ /* 0x002fc60000000018 */
[----:B------:R-:W-:Y:S01]  /*2850*/  LDS R24, [R12+0x16c] ;  /* 0x00016c000c187984 */ /* 0x000fe20000000800 */
[----:B------:R-:W-:-:S03]  /*2860*/  FFMA R20, R20, R37, R27 ;  /* 0x0000002514147223 */ /* 0x000fc6000000001b */
[----:B------:R-:W-:Y:S04]  /*2870*/  LDS R30, [R12+0x2bc] ;  /* 0x0002bc000c1e7984 */ /* 0x000fe80000000800 */
[----:B------:R-:W-:Y:S01]  /*2880*/  LDS R37, [R12+0x310] ;  /* 0x000310000c257984 */ /* 0x000fe20000000800 */
[----:B0-----:R-:W-:-:S03]  /*2890*/  FFMA R20, R23, R45, R20 ;  /* 0x0000002d17147223 */ /* 0x001fc60000000014 */
[----:B------:R-:W0:Y:S02]  /*28a0*/  LDS R23, [R12+0x70] ;  /* 0x000070000c177984 */ /* 0x000e240000000800 */
[----:B0-----:R-:W-:Y:S02]  /*28b0*/  FFMA R23, R23, R48, R20 ;  /* 0x0000003017177223 */ /* 0x001fe40000000014 */
[----:B------:R-:W0:Y:S02]  /*28c0*/  LDS R20, [R12+0xc4] ;  /* 0x0000c4000c147984 */ /* 0x000e240000000800 */
[----:B0-----:R-:W-:Y:S02]  /*28d0*/  FFMA R20, R20, R51, R23 ;  /* 0x0000003314147223 */ /* 0x001fe40000000017 */
[----:B------:R-:W0:Y:S01]  /*28e0*/  LDS R23, [R12+0x118] ;  /* 0x000118000c177984 */ /* 0x000e220000000800 */
[----:B------:R-:W-:Y:S01]  /*28f0*/  P2R R134, PR, RZ, 0x1 ;  /* 0x00000001ff867803 */ /* 0x000fe20000000000 */
[----:B------:R-:W-:Y:S01]  /*2900*/  IMAD.MOV.U32 R17, RZ, RZ, RZ ;  /* 0x000000ffff117224 */ /* 0x000fe200078e00ff */
[----:B------:R-:W-:Y:S01]  /*2910*/  ISETP.NE.AND P5, PT, R99, RZ, PT ;  /* 0x000000ff6300720c */ /* 0x000fe20003fa5270 */
[----:B------:R-:W4:Y:S01]  /*2920*/  LDG.E.CONSTANT R51, desc[UR10][R142.64] ;  /* 0x0000000a8e337981 */ /* 0x000f22000c1e9900 */
[----:B0-----:R-:W-:Y:S01]  /*2930*/  FFMA R27, R23, R54, R20 ;  /* 0x00000036171b7223 */ /* 0x001fe20000000014 */
[----:B------:R-:W-:-:S02]  /*2940*/  ISETP.NE.AND P0, PT, R104, RZ, PT ;  /* 0x000000ff6800720c */ /* 0x000fc40003f05270 */
[----:B------:R-:W0:Y:S04]  /*2950*/  LDS R23, [R12+0x1c0] ;  /* 0x0001c0000c177984 */ /* 0x000e280000000800 */
[----:B------:R-:W1:Y:S01]  /*2960*/  LDS R20, [R12+0x214] ;  /* 0x000214000c147984 */ /* 0x000e620000000800 */
[----:B------:R-:W-:-:S03]  /*2970*/  FFMA R24, R24, R57, R27 ;  /* 0x0000003918187223 */ /* 0x000fc6000000001b */
[----:B------:R-:W2:Y:S01]  /*2980*/  LDS R27, [R12+0x268] ;  /* 0x000268000c1b7984 */ /* 0x000ea20000000800 */
[----:B------:R-:W-:Y:S02]  /*2990*/  ISETP.NE.AND P1, PT, R103, RZ, PT ;  /* 0x000000ff6700720c */ /* 0x000fe40003f25270 */
[----:B------:R-:W-:Y:S01]  /*29a0*/  ISETP.NE.AND P2, PT, R102, RZ, PT ;  /* 0x000000ff6600720c */ /* 0x000fe20003f45270 */
[----:B------:R-:W3:Y:S01]  /*29b0*/  @P6 LDG.E.CONSTANT R17, desc[UR10][R146.64+-0x4] ;  /* 0xfffffc0a92116981 */ /* 0x000ee2000c1e9900 */
[----:B------:R-:W-:Y:S02]  /*29c0*/  ISETP.NE.AND P3, PT, R101, RZ, PT ;  /* 0x000000ff6500720c */ /* 0x000fe40003f65270 */
[----:B------:R-:W-:Y:S01]  /*29d0*/  ISETP.NE.AND P4, PT, R100, RZ, PT ;  /* 0x000000ff6400720c */ /* 0x000fe20003f85270 */
[----:B------:R-:W5:Y:S01]  /*29e0*/  LDG.E.CONSTANT R57, desc[UR10][R142.64+-0x18] ;  /* 0xffffe80a8e397981 */ /* 0x000f62000c1e9900 */
[----:B0-----:R-:W-:-:S03]  /*29f0*/  FFMA R23, R23, R60, R24 ;  /* 0x0000003c17177223 */ /* 0x001fc60000000018 */
[----:B------:R-:W0:Y:S01]  /*2a00*/  LDS R24, [R12+0x364] ;  /* 0x000364000c187984 */ /* 0x000e220000000800 */
[----:B-1----:R-:W-:-:S03]  /*2a10*/  FFMA R20, R20, R63, R23 ;  /* 0x0000003f14147223 */ /* 0x002fc60000000017 */
[----:B------:R-:W1:Y:S01]  /*2a20*/  LDS R23, [R12+0x3b8] ;  /* 0x0003b8000c177984 */ /* 0x000e620000000800 */
[----:B--2---:R-:W-:-:S04]  /*2a30*/  FFMA R27, R27, R66, R20 ;  /* 0x000000421b1b7223 */ /* 0x004fc80000000014 */
[----:B------:R-:W-:Y:S02]  /*2a40*/  FFMA R30, R30, R69, R27 ;  /* 0x000000451e1e7223 */ /* 0x000fe4000000001b */
[----:B------:R-:W-:Y:S02]  /*2a50*/  LDS R27, [R12+0x460] ;  /* 0x000460000c1b7984 */ /* 0x000fe40000000800 */
[----:B------:R-:W-:Y:S02]  /*2a60*/  FFMA R37, R37, R72, R30 ;  /* 0x0000004825257223 */ /* 0x000fe4000000001e */
[----:B------:R-:W2:Y:S02]  /*2a70*/  LDS R30, [R12+0x40c] ;  /* 0x00040c000c1e7984 */ /* 0x000ea40000000800 */
[----:B0-----:R-:W-:Y:S02]  /*2a80*/  FFMA R20, R24, R75, R37 ;  /* 0x0000004b18147223 */ /* 0x001fe40000000025 */
[----:B------:R-:W0:Y:S04]  /*2a90*/  LDS R24, [R12+0x4b4] ;  /* 0x0004b4000c187984 */ /* 0x000e280000000800 */
[----:B------:R-:W0:Y:S01]  /*2aa0*/  LDS R37, [R12+0x508] ;  /* 0x000508000c257984 */ /* 0x000e220000000800 */
[----:B-1----:R-:W-:-:S03]  /*2ab0*/  FFMA R45, R23, R78, R20 ;  /* 0x0000004e172d7223 */ /* 0x002fc60000000014 */
[----:B------:R-:W1:Y:S04]  /*2ac0*/  LDS R23, [R12+0x658] ;  /* 0x000658000c177984 */ /* 0x000e680000000800 */
[----:B------:R-:W1:Y:S01]  /*2ad0*/  LDS R20, [R12+0x6ac] ;  /* 0x0006ac000c147984 */ /* 0x000e620000000800 */
[----:B--2---:R-:W-:Y:S01]  /*2ae0*/  FFMA R30, R30, R81, R45 ;  /* 0x000000511e1e7223 */ /* 0x004fe2000000002d */
[----:B------:R-:W-:Y:S02]  /*2af0*/  IADD3 R117, P6, PT, R142, 0x360, RZ ;  /* 0x000003608e757810 */ /* 0x000fe40007fde0ff */
[----:B------:R-:W2:Y:S01]  /*2b00*/  LDG.E.CONSTANT R45, desc[UR10][R142.64+-0x24] ;  /* 0xffffdc0a8e2d7981 */ /* 0x000ea2000c1e9900 */
[----:B------:R-:W-:-:S04]  /*2b10*/  FFMA R27, R27, R84, R30 ;  /* 0x000000541b1b7223 */ /* 0x000fc8000000001e */
[----:B0-----:R-:W-:-:S04]  /*2b20*/  FFMA R24, R24, R87, R27 ;  /* 0x0000005718187223 */ /* 0x001fc8000000001b */
[----:B------:R-:W-:-:S04]  /*2b30*/  FFMA R37, R37, R18, R24 ;  /* 0x0000001225257223 */ /* 0x000fc80000000018 */
[----:B------:R-:W-:-:S04]  /*2b40*/  FFMA R34, R34, R25, R37 ;  /* 0x0000001922227223 */ /* 0x000fc80000000025 */
[----:B------:R-:W-:-:S04]  /*2b50*/  FFMA R41, R41, R32, R34 ;  /* 0x0000002029297223 */ /* 0x000fc80000000022 */
[----:B------:R-:W-:-:S04]  /*2b60*/  FFMA R44, R44, R35, R41 ;  /* 0x000000232c2c7223 */ /* 0x000fc80000000029 */
[----:B-1----:R-:W-:Y:S01]  /*2b70*/  FFMA R23, R23, R42, R44 ;  /* 0x0000002a17177223 */ /* 0x002fe2000000002c */
[----:B------:R-:W-:Y:S01]  /*2b80*/  IMAD.MOV.U32 R42, RZ, RZ, RZ ;  /* 0x000000ffff2a7224 */ /* 0x000fe200078e00ff */
[----:B------:R-:W-:Y:S01]  /*2b90*/  MOV R44, RZ ;  /* 0x000000ff002c7202 */ /* 0x000fe20000000f00 */
[----:B------:R-:W-:Y:S02]  /*2ba0*/  IMAD.MOV.U32 R24, RZ, RZ, RZ ;  /* 0x000000ffff187224 */ /* 0x000fe400078e00ff */
[----:B------:R-:W-:Y:S01]  /*2bb0*/  FFMA R48, R20, R21, R23 ;  /* 0x0000001514307223 */ /* 0x000fe20000000017 */
[----:B------:R-:W-:Y:S01]  /*2bc0*/  MOV R20, RZ ;  /* 0x000000ff00147202 */ /* 0x000fe20000000f00 */
[----:B------:R-:W-:Y:S01]  /*2bd0*/  IMAD.MOV.U32 R18, RZ, RZ, RZ ;  /* 0x000000ffff127224 */ /* 0x000fe200078e00ff */
[----:B------:R-:W4:Y:S01]  /*2be0*/  @P5 LDG.E.CONSTANT R42, desc[UR10][R130.64+-0x4] ;  /* 0xfffffc0a822a5981 */ /* 0x000f22000c1e9900 */
[----:B------:R-:W-:Y:S01]  /*2bf0*/  IMAD.MOV.U32 R30, RZ, RZ, RZ ;  /* 0x000000ffff1e7224 */ /* 0x000fe200078e00ff */
[----:B------:R-:W-:Y:S01]  /*2c00*/  ISETP.NE.AND P5, PT, R119, RZ, PT ;  /* 0x000000ff7700720c */ /* 0x000fe20003fa5270 */
[----:B------:R-:W-:Y:S01]  /*2c10*/  IMAD.X R116, RZ, RZ, R143, P6 ;  /* 0x000000ffff747224 */ /* 0x000fe200030e068f */
[----:B------:R-:W-:Y:S01]  /*2c20*/  ISETP.NE.AND P6, PT, R98, RZ, PT ;  /* 0x000000ff6200720c */ /* 0x000fe20003fc5270 */
[----:B------:R-:W5:Y:S01]  /*2c30*/  @P0 LDG.E.CONSTANT R24, desc[UR10][R144.64+-0x4] ;  /* 0xfffffc0a90180981 */ /* 0x000f62000c1e9900 */
[----:B------:R-:W-:-:S03]  /*2c40*/  ISETP.NE.AND P0, PT, R134, RZ, PT ;  /* 0x000000ff8600720c */ /* 0x000fc60003f05270 */
[----:B------:R-:W2:Y:S01]  /*2c50*/  @P1 LDG.E.CONSTANT R20, desc[UR10][R140.64+-0x4] ;  /* 0xfffffc0a8c141981 */ /* 0x000ea2000c1e9900 */
[----:B------:R-:W-:-:S03]  /*2c60*/  ISETP.NE.AND P1, PT, R125, RZ, PT ;  /* 0x000000ff7d00720c */ /* 0x000fc60003f25270 */
[----:B------:R-:W4:Y:S01]  /*2c70*/  @P2 LDG.E.CONSTANT R18, desc[UR10][R138.64+-0x4] ;  /* 0xfffffc0a8a122981 */ /* 0x000f22000c1e9900 */
[----:B------:R-:W-:-:S03]  /*2c80*/  ISETP.NE.AND P2, PT, R124, RZ, PT ;  /* 0x000000ff7c00720c */ /* 0x000fc60003f45270 */
[----:B------:R-:W4:Y:S01]  /*2c90*/  @P3 LDG.E.CONSTANT R30, desc[UR10][R136.64+-0x4] ;  /* 0xfffffc0a881e3981 */ /* 0x000f22000c1e9900 */
[----:B------:R-:W-:-:S03]  /*2ca0*/  ISETP.NE.AND P3, PT, R123, RZ, PT ;  /* 0x000000ff7b00720c */ /* 0x000fc60003f65270 */
[----:B------:R-:W4:Y:S01]  /*2cb0*/  @P4 LDG.E.CONSTANT R44, desc[UR10][R132.64+-0x4] ;  /* 0xfffffc0a842c4981 */ /* 0x000f22000c1e9900 */
[----:B------:R-:W-:Y:S01]  /*2cc0*/  ISETP.NE.AND P4, PT, R122, RZ, PT ;  /* 0x000000ff7a00720c */ /* 0x000fe20003f85270 */
[----:B------:R-:W-:Y:S01]  /*2cd0*/  IMAD.MOV.U32 R34, RZ, RZ, RZ ;  /* 0x000000ffff227224 */ /* 0x000fe200078e00ff */
[----:B------:R-:W-:Y:S01]  /*2ce0*/  MOV R32, RZ ;  /* 0x000000ff00207202 */ /* 0x000fe20000000f00 */
[----:B------:R-:W4:Y:S04]  /*2cf0*/  @!P1 LDG.E.CONSTANT R27, desc[UR10][R142.64+0x30] ;  /* 0x0000300a8e1b9981 */ /* 0x000f28000c1e9900 */
[----:B------:R-:W4:Y:S04]  /*2d00*/  @P6 LDG.E.CONSTANT R34, desc[UR10][R128.64+-0x4] ;  /* 0xfffffc0a80226981 */ /* 0x000f28000c1e9900 */
[----:B------:R-:W4:Y:S04]  /*2d10*/  @P5 LDG.E.CONSTANT R32, desc[UR10][R126.64+-0x4] ;  /* 0xfffffc0a7e205981 */ /* 0x000f28000c1e9900 */
[----:B------:R-:W4:Y:S04]  /*2d20*/  @!P4 LDG.E.CONSTANT R41, desc[UR10][R142.64+0xc] ;  /* 0x00000c0a8e29c981 */ /* 0x000f28000c1e9900 */
[----:B------:R-:W4:Y:S04]  /*2d30*/  @!P3 LDG.E.CONSTANT R37, desc[UR10][R142.64+0x18] ;  /* 0x0000180a8e25b981 */ /* 0x000f28000c1e9900 */
[----:B------:R-:W4:Y:S04]  /*2d40*/  @!P2 LDG.E.CONSTANT R35, desc[UR10][R142.64+0x24] ;  /* 0x0000240a8e23a981 */ /* 0x000f28000c1e9900 */
[----:B------:R-:W4:Y:S04]  /*2d50*/  @!P0 LDG.E.CONSTANT R25, desc[UR10][R142.64+0x3c] ;  /* 0x00003c0a8e198981 */ /* 0x000f28000c1e9900 */
[----:B------:R-:W0:Y:S04]  /*2d60*/  LDS R21, [R12+0x700] ;  /* 0x000700000c157984 */ /* 0x000e280000000800 */
[----:B------:R-:W-:Y:S01]  /*2d70*/  LDS R23, [R12+0x188] ;  /* 0x000188000c177984 */ /* 0x000fe20000000800 */
[----:B0-----:R-:W-:-:S03]  /*2d80*/  FFMA R21, R21, R28, R48 ;  /* 0x0000001c15157223 */ /* 0x001fc60000000030 */
[----:B------:R-:W0:Y:S04]  /*2d90*/  LDS R28, [R12+0x754] ;  /* 0x000754000c1c7984 */ /* 0x000e280000000800 */
[----:B------:R-:W-:Y:S01]  /*2da0*/  LDS R48, [R12+0x38] ;  /* 0x000038000c307984 */ /* 0x000fe20000000800 */
[----:B0-----:R-:W-:-:S03]  /*2db0*/  FFMA R28, R28, R31, R21 ;  /* 0x0000001f1c1c7223 */ /* 0x001fc60000000015 */
[----:B------:R-:W0:Y:S02]  /*2dc0*/  LDS R21, [R12+0x7a8] ;  /* 0x0007a8000c157984 */ /* 0x000e240000000800 */
[----:B0-----:R-:W-:Y:S02]  /*2dd0*/  FFMA R21, R21, R38, R28 ;  /* 0x0000002615157223 */ /* 0x001fe4000000001c */
[----:B------:R-:W0:Y:S02]  /*2de0*/  LDS R28, [R12+0x8c] ;  /* 0x00008c000c1c7984 */ /* 0x000e240000000800 */
[----:B------:R-:W-:Y:S02]  /*2df0*/  FFMA R31, R48, R46, R21 ;  /* 0x0000002e301f7223 */ /* 0x000fe40000000015 */
[----:B------:R-:W1:Y:S04]  /*2e00*/  LDS R21, [R12+0xe0] ;  /* 0x0000e0000c157984 */ /* 0x000e680000000800 */
[----:B------:R-:W3:Y:S04]  /*2e10*/  LDS R38, [R12+0x134] ;  /* 0x000134000c267984 */ /* 0x000ee80000000800 */
[----:B------:R-:W3:Y:S04]  /*2e20*/  LDS R46, [R12+0x1dc] ;  /* 0x0001dc000c2e7984 */ /* 0x000ee80000000800 */
[----:B------:R-:W-:Y:S01]  /*2e30*/  LDS R48, [R12+0x47c] ;  /* 0x00047c000c307984 */ /* 0x000fe20000000800 */
[----:B0-----:R-:W-:-:S03]  /*2e40*/  FFMA R28, R28, R49, R31 ;  /* 0x000000311c1c7223 */ /* 0x001fc6000000001f */
[----:B------:R-:W-:Y:S01]  /*2e50*/  LDS R49, [R12+0x428] ;  /* 0x000428000c317984 */ /* 0x000fe20000000800 */
[----:B-1----:R-:W-:-:S03]  /*2e60*/  FFMA R21, R21, R52, R28 ;  /* 0x0000003415157223 */ /* 0x002fc6000000001c */
[----:B------:R-:W-:Y:S01]  /*2e70*/  LDS R28, [R12+0x284] ;  /* 0x000284000c1c7984 */ /* 0x000fe20000000800 */
[----:B---3--:R-:W-:-:S03]  /*2e80*/  FFMA R38, R38, R55, R21 ;  /* 0x0000003726267223 */ /* 0x008fc60000000015 */
[----:B------:R-:W0:Y:S01]  /*2e90*/  LDS R21, [R12+0x230] ;  /* 0x000230000c157984 */ /* 0x000e220000000800 */
[----:B------:R-:W-:-:S03]  /*2ea0*/  FFMA R31, R23, R58, R38 ;  /* 0x0000003a171f7223 */ /* 0x000fc60000000026 */
[----:B------:R-:W1:Y:S04]  /*2eb0*/  LDS R23, [R12+0x2d8] ;  /* 0x0002d8000c177984 */ /* 0x000e680000000800 */
[----:B------:R-:W3:Y:S01]  /*2ec0*/  LDS R38, [R12+0x32c] ;  /* 0x00032c000c267984 */ /* 0x000ee20000000800 */
[----:B------:R-:W-:-:S03]  /*2ed0*/  FFMA R50, R46, R61, R31 ;  /* 0x0000003d2e327223 */ /* 0x000fc6000000001f */
[----:B------:R-:W3:Y:S04]  /*2ee0*/  LDS R31, [R12+0x380] ;  /* 0x000380000c1f7984 */ /* 0x000ee80000000800 */
[----:B------:R-:W3:Y:S04]  /*2ef0*/  LDS R46, [R12+0x3d4] ;  /* 0x0003d4000c2e7984 */ /* 0x000ee80000000800 */
[----:B------:R-:W5:Y:S04]  /*2f00*/  LDS R55, [R12+0x4d0] ;  /* 0x0004d0000c377984 */ /* 0x000f680000000800 */
[----:B------:R-:W-:Y:S04]  /*2f10*/  LDS R61, [R12+0x578] ;  /* 0x000578000c3d7984 */ /* 0x000fe80000000800 */
[----:B------:R-:W-:Y:S01]  /*2f20*/  LDS R52, [R12+0x5cc] ;  /* 0x0005cc000c347984 */ /* 0x000fe20000000800 */
[----:B0-----:R-:W-:-:S03]  /*2f30*/  FFMA R21, R21, R64, R50 ;  /* 0x0000004015157223 */ /* 0x001fc60000000032 */
[----:B------:R-:W0:Y:S01]  /*2f40*/  LDS R50, [R12+0x524] ;  /* 0x000524000c327984 */ /* 0x000e220000000800 */
[----:B------:R-:W-:-:S03]  /*2f50*/  FFMA R28, R28, R67, R21 ;  /* 0x000000431c1c7223 */ /* 0x000fc60000000015 */
[----:B------:R-:W-:Y:S01]  /*2f60*/  LDS R21, [R12+0x770] ;  /* 0x000770000c157984 */ /* 0x000fe20000000800 */
[----:B-1----:R-:W-:-:S03]  /*2f70*/  FFMA R23, R23, R70, R28 ;  /* 0x0000004617177223 */ /* 0x002fc6000000001c */
[----:B------:R-:W-:Y:S01]  /*2f80*/  LDS R28, [R12+0x7c4] ;  /* 0x0007c4000c1c7984 */ /* 0x000fe20000000800 */
[----:B---3--:R-:W-:-:S03]  /*2f90*/  FFMA R38, R38, R73, R23 ;  /* 0x0000004926267223 */ /* 0x008fc60000000017 */
[----:B------:R-:W-:Y:S01]  /*2fa0*/  LDS R23, [R12+0x6c8] ;  /* 0x0006c8000c177984 */ /* 0x000fe20000000800 */
[----:B------:R-:W-:-:S03]  /*2fb0*/  FFMA R31, R31, R76, R38 ;  /* 0x0000004c1f1f7223 */ /* 0x000fc60000000026 */
[----:B------:R-:W-:Y:S01]  /*2fc0*/  LDS R38, [R12+0x674] ;  /* 0x000674000c267984 */ /* 0x000fe20000000800 */
[----:B------:R-:W-:-:S03]  /*2fd0*/  FFMA R46, R46, R79, R31 ;  /* 0x0000004f2e2e7223 */ /* 0x000fc6000000001f */
[----:B------:R-:W1:Y:S01]  /*2fe0*/  LDS R31, [R12+0x620] ;  /* 0x000620000c1f7984 */ /* 0x000e620000000800 */
[----:B------:R-:W-:-:S04]  /*2ff0*/  FFMA R49, R49, R82, R46 ;  /* 0x0000005231317223 */ /* 0x000fc8000000002e */
[----:B------:R-:W-:-:S04]  /*3000*/  FFMA R48, R48, R85, R49 ;  /* 0x0000005530307223 */ /* 0x000fc80000000031 */
[----:B-----5:R-:W-:Y:S02]  /*3010*/  FFMA R55, R55, R16, R48 ;  /* 0x0000001037377223 */ /* 0x020fe40000000030 */
[----:B------:R-:W3:Y:S01]  /*3020*/  LDS R48, [R12+0x71c] ;  /* 0x00071c000c307984 */ /* 0x000ee20000000800 */
[----:B------:R-:W-:Y:S06]  /*3030*/  BAR.SYNC.DEFER_BLOCKING 0x0 ;  /* 0x0000000000007b1d */ /* 0x000fec0000010000 */
[----:B------:R-:W-:Y:S04]  /*3040*/  STS [R89], R17 ;  /* 0x0000001159007388 */ /* 0x000fe80000000800 */
[----:B------:R-:W-:Y:S04]  /*3050*/  STS [R89+0x4], R24 ;  /* 0x0000041859007388 */ /* 0x000fe80000000800 */
[----:B--2---:R-:W-:Y:S04]  /*3060*/  STS [R89+0x8], R20 ;  /* 0x0000081459007388 */ /* 0x004fe80000000800 */
[----:B----4-:R-:W-:Y:S04]  /*3070*/  STS [R89+0xc], R18 ;  /* 0x00000c1259007388 */ /* 0x010fe80000000800 */
        /* <DEDUP_REMOVED lines=12> */
[----:B------:R1:W-:Y:S04]  /*3140*/  @!P3 STS [R88+0x1c], R37 ;  /* 0x00001c255800b388 */ /* 0x0003e80000000800 */
[----:B------:R-:W-:Y:S04]  /*3150*/  @!P2 STS [R88+0x20], R35 ;  /* 0x000020235800a388 */ /* 0x000fe80000000800 */
[----:B------:R-:W-:Y:S04]  /*3160*/  @!P1 STS [R88+0x24], R27 ;  /* 0x0000241b58009388 */ /* 0x000fe80000000800 */
[----:B------:R-:W-:Y:S01]  /*3170*/  @!P0 STS [R88+0x28], R25 ;  /* 0x0000281958008388 */ /* 0x000fe20000000800 */
[----:B------:R-:W-:Y:S01]  /*3180*/  BAR.SYNC.DEFER_BLOCKING 0x0 ;  /* 0x0000000000007b1d */ /* 0x000fe20000010000 */
[----:B0-----:R-:W-:-:S04]  /*3190*/  FFMA R16, R50, R19, R55 ;  /* 0x0000001332107223 */ /* 0x001fc80000000037 */
[----:B------:R-:W-:-:S04]  /*31a0*/  FFMA R61, R61, R26, R16 ;  /* 0x0000001a3d3d7223 */ /* 0x000fc80000000010 */
[----:B------:R-:W-:Y:S01]  /*31b0*/  FFMA R52, R52, R33, R61 ;  /* 0x0000002134347223 */ /* 0x000fe2000000003d */
[----:B------:R-:W-:Y:S04]  /*31c0*/  LDS R49, [R12] ;  /* 0x000000000c317984 */ /* 0x000fe80000000800 */
[----:B------:R-:W0:Y:S04]  /*31d0*/  LDS.128 R44, [R115] ;  /* 0x00000000732c7984 */ /* 0x000e280000000c00 */
[----:B------:R-:W2:Y:S04]  /*31e0*/  LDS R50, [R12+0x54] ;  /* 0x000054000c327984 */ /* 0x000ea80000000800 */
[----:B------:R-:W-:Y:S04]  /*31f0*/  LDS R41, [R12+0xa8] ;  /* 0x0000a8000c297984 */ /* 0x000fe80000000800 */
[----:B------:R-:W4:Y:S01]  /*3200*/  LDS.128 R16, [R115+0x10] ;  /* 0x0000100073107984 */ /* 0x000f220000000c00 */
[----:B-1----:R-:W-:-:S03]  /*3210*/  FFMA R37, R31, R40, R52 ;  /* 0x000000281f257223 */ /* 0x002fc60000000034 */
[----:B------:R-:W-:Y:S04]  /*3220*/  LDS R42, [R12+0xfc] ;  /* 0x0000fc000c2a7984 */ /* 0x000fe80000000800 */
[----:B------:R-:W1:Y:S01]  /*3230*/  LDS.128 R32, [R115+0x20] ;  /* 0x0000200073207984 */ /* 0x000e620000000c00 */
[----:B------:R-:W-:-:S03]  /*3240*/  FFMA R38, R38, R43, R37 ;  /* 0x0000002b26267223 */ /* 0x000fc60000000025 */
[----:B------:R-:W-:Y:S01]  /*3250*/  LDS R31, [R12+0x150] ;  /* 0x000150000c1f7984 */ /* 0x000fe20000000800 */
[----:B------:R-:W-:-:S03]  /*3260*/  FFMA R23, R23, R22, R38 ;  /* 0x0000001617177223 */ /* 0x000fc60000000026 */
[----:B------:R-:W5:Y:S01]  /*3270*/  LDS.128 R24, [R115+0x30] ;  /* 0x0000300073187984 */ /* 0x000f620000000c00 */
[----:B---3--:R-:W-:-:S03]  /*3280*/  FFMA R48, R48, R29, R23 ;  /* 0x0000001d30307223 */ /* 0x008fc60000000017 */
[----:B------:R-:W3:Y:S01]  /*3290*/  LDS R30, [R12+0x1a4] ;  /* 0x0001a4000c1e7984 */ /* 0x000ee20000000800 */
[----:B------:R-:W-:-:S03]  /*32a0*/  FFMA R37, R21, R36, R48 ;  /* 0x0000002415257223 */ /* 0x000fc60000000030 */
[----:B------:R-:W-:Y:S01]  /*32b0*/  LDS R29, [R12+0x1f8] ;  /* 0x0001f8000c1d7984 */ /* 0x000fe20000000800 */
[----:B------:R-:W-:-:S03]  /*32c0*/  FFMA R36, R28, R39, R37 ;  /* 0x000000271c247223 */ /* 0x000fc60000000025 */
[----:B------:R-:W3:Y:S04]  /*32d0*/  LDS.128 R20, [R115+0x40] ;  /* 0x0000400073147984 */ /* 0x000ee80000000c00 */
[----:B------:R-:W-:Y:S04]  /*32e0*/  LDS R28, [R12+0x24c] ;  /* 0x00024c000c1c7984 */ /* 0x000fe80000000800 */
[----:B------:R-:W3:Y:S01]  /*32f0*/  LDS.128 R64, [R115+0x50] ;  /* 0x0000500073407984 */ /* 0x000ee20000000c00 */
[----:B0-----:R-:W-:-:S03]  /*3300*/  FFMA R49, R49, R44, R36 ;  /* 0x0000002c31317223 */ /* 0x001fc60000000024 */
[----:B------:R-:W-:Y:S04]  /*3310*/  LDS R37, [R12+0x2a0] ;  /* 0x0002a0000c257984 */ /* 0x000fe80000000800 */
[----:B------:R-:W0:Y:S01]  /*3320*/  LDS.128 R68, [R115+0x60] ;  /* 0x0000600073447984 */ /* 0x000e220000000c00 */
[----:B--2---:R-:W-:-:S03]  /*3330*/  FFMA R50, R50, R47, R49 ;  /* 0x0000002f32327223 */ /* 0x004fc60000000031 */
[----:B------:R-:W2:Y:S01]  /*3340*/  LDS R36, [R12+0x2f4] ;  /* 0x0002f4000c247984 */ /* 0x000ea20000000800 */
[----:B----4-:R-:W-:-:S03]  /*3350*/  FFMA R41, R41, R18, R50 ;  /* 0x0000001229297223 */ /* 0x010fc60000000032 */
[----:B------:R-:W-:Y:S04]  /*3360*/  LDS R39, [R12+0x348] ;  /* 0x000348000c277984 */ /* 0x000fe80000000800 */
[----:B------:R-:W4:Y:S01]  /*3370*/  LDS.128 R72, [R115+0x70] ;  /* 0x0000700073487984 */ /* 0x000f220000000c00 */
[----:B-1----:R-:W-:-:S03]  /*3380*/  FFMA R42, R42, R33, R41 ;  /* 0x000000212a2a7223 */ /* 0x002fc60000000029 */
[----:B------:R-:W-:Y:S04]  /*3390*/  LDS R38, [R12+0x39c] ;  /* 0x00039c000c267984 */ /* 0x000fe80000000800 */
[----:B------:R-:W1:Y:S04]  /*33a0*/  LDS.128 R76, [R115+0x80] ;  /* 0x00008000734c7984 */ /* 0x000e680000000c00 */
[----:B------:R-:W-:Y:S04]  /*33b0*/  LDS R33, [R12+0x3f0] ;  /* 0x0003f0000c217984 */ /* 0x000fe80000000800 */
[----:B------:R-:W1:Y:S04]  /*33c0*/  LDS.128 R80, [R115+0x90] ;  /* 0x0000900073507984 */ /* 0x000e680000000c00 */
[----:B------:R-:W1:Y:S01]  /*33d0*/  LDS R18, [R12+0x444] ;  /* 0x000444000c127984 */ /* 0x000e620000000800 */
[----:B-----5:R-:W-:-:S03]  /*33e0*/  FFMA R31, R31, R24, R42 ;  /* 0x000000181f1f7223 */ /* 0x020fc6000000002a */
[----:B------:R-:W-:Y:S01]  /*33f0*/  LDS.128 R84, [R115+0xa0] ;  /* 0x0000a00073547984 */ /* 0x000fe20000000c00 */
[----:B---3--:R-:W-:-:S03]  /*3400*/  FFMA R30, R30, R27, R31 ;  /* 0x0000001b1e1e7223 */ /* 0x008fc6000000001f */
[----:B------:R-:W3:Y:S01]  /*3410*/  LDS R27, [R12+0x498] ;  /* 0x000498000c1b7984 */ /* 0x000ee20000000800 */
[----:B------:R-:W-:-:S03]  /*3420*/  FFMA R29, R29, R22, R30 ;  /* 0x000000161d1d7223 */ /* 0x000fc6000000001e */
[----:B------:R-:W-:Y:S01]  /*3430*/  LDS R22, [R12+0x4ec] ;  /* 0x0004ec000c167984 */ /* 0x000fe20000000800 */
[----:B------:R-:W-:-:S03]  /*3440*/  FFMA R28, R28, R65, R29 ;  /* 0x000000411c1c7223 */ /* 0x000fc6000000001d */
[----:B------:R-:W-:Y:S01]  /*3450*/  LDS.128 R40, [R115+0xc0] ;  /* 0x0000c00073287984 */ /* 0x000fe20000000c00 */
[----:B0-----:R-:W-:-:S03]  /*3460*/  FFMA R37, R37, R68, R28 ;  /* 0x0000004425257223 */ /* 0x001fc6000000001c */
[----:B------:R-:W0:Y:S01]  /*3470*/  LDS.128 R28, [R115+0xb0] ;  /* 0x0000b000731c7984 */ /* 0x000e220000000c00 */
[----:B--2---:R-:W-:-:S03]  /*3480*/  FFMA R36, R36, R71, R37 ;  /* 0x0000004724247223 */ /* 0x004fc60000000025 */
[----:B------:R-:W-:Y:S01]  /*3490*/  LDS.128 R48, [R115+0xd0] ;  /* 0x0000d00073307984 */ /* 0x000fe20000000c00 */
[----:B----4-:R-:W-:-:S03]  /*34a0*/  FFMA R39, R39, R74, R36 ;  /* 0x0000004a27277223 */ /* 0x010fc60000000024 */
[----:B------:R-:W-:Y:S01]  /*34b0*/  LDS.128 R56, [R115+0xe0] ;  /* 0x0000e00073387984 */ /* 0x000fe20000000c00 */
[----:B-1----:R-:W-:-:S03]  /*34c0*/  FFMA R38, R38, R77, R39 ;  /* 0x0000004d26267223 */ /* 0x002fc60000000027 */
[----:B------:R-:W-:Y:S01]  /*34d0*/  LDS.128 R52, [R115+0x100] ;  /* 0x0001000073347984 */ /* 0x000fe20000000c00 */
[----:B------:R-:W-:-:S03]  /*34e0*/  FFMA R37, R33, R80, R38 ;  /* 0x0000005021257223 */ /* 0x000fc60000000026 */
[----:B------:R-:W-:Y:S04]  /*34f0*/  LDS.128 R60, [R115+0x110] ;  /* 0x00011000733c7984 */ /* 0x000fe80000000c00 */
[----:B------:R-:W1:Y:S01]  /*3500*/  LDS R33, [R12+0x540] ;  /* 0x000540000c217984 */ /* 0x000e620000000800 */
[----:B------:R-:W-:-:S03]  /*3510*/  FFMA R24, R18, R83, R37 ;  /* 0x0000005312187223 */ /* 0x000fc60000000025 */
[----:B------:R-:W2:Y:S04]  /*3520*/  LDS R18, [R12+0x594] ;  /* 0x000594000c127984 */ /* 0x000ea80000000800 */
[----:B------:R-:W4:Y:S01]  /*3530*/  LDS R37, [R12+0x5e8] ;  /* 0x0005e8000c257984 */ /* 0x000f220000000800 */
[----:B---3--:R-:W-:Y:S01]  /*3540*/  FFMA R27, R27, R86, R24 ;  /* 0x000000561b1b7223 */ /* 0x008fe20000000018 */
[----:B------:R-:W-:Y:S02]  /*3550*/  P2R R124, PR, RZ, 0x4 ;  /* 0x00000004ff7c7803 */ /* 0x000fe40000000000 */
[----:B------:R-:W-:Y:S01]  /*3560*/  ISETP.NE.AND P6, PT, R96, RZ, PT ;  /* 0x000000ff6000720c */ /* 0x000fe20003fc5270 */
[----:B------:R-:W-:Y:S01]  /*3570*/  LDS R71, [R12+0x118] ;  /* 0x000118000c477984 */ /* 0x000fe20000000800 */
[----:B------:R-:W-:-:S02]  /*3580*/  P2R R119, PR, RZ, 0x20 ;  /* 0x00000020ff777803 */ /* 0x000fc40000000000 */
[----:B------:R-:W-:Y:S01]  /*3590*/  P2R R122, PR, RZ, 0x10 ;  /* 0x00000010ff7a7803 */ /* 0x000fe20000000000 */
[----:B------:R-:W3:Y:S01]  /*35a0*/  LDG.E.CONSTANT R47, desc[UR10][R142.64+-0x20] ;  /* 0xffffe00a8e2f7981 */ /* 0x000ee2000c1e9900 */
[----:B0-----:R-:W-:-:S03]  /*35b0*/  FFMA R22, R22, R29, R27 ;  /* 0x0000001d16167223 */ /* 0x001fc6000000001b */
[----:B------:R-:W-:Y:S01]  /*35c0*/  LDS R27, [R12+0x690] ;  /* 0x000690000c1b7984 */ /* 0x000fe20000000800 */
[----:B------:R-:W-:-:S03]  /*35d0*/  P2R R123, PR, RZ, 0x8 ;  /* 0x00000008ff7b7803 */ /* 0x000fc60000000000 */
[----:B------:R-:W5:Y:S04]  /*35e0*/  @!P0 LDG.E.CONSTANT R65, desc[UR10][R142.64+0x40] ;  /* 0x0000400a8e418981 */ /* 0x000f68000c1e9900 */
[----:B------:R-:W-:Y:S01]  /*35f0*/  LDS R68, [R12+0x754] ;  /* 0x000754000c447984 */ /* 0x000fe20000000800 */
[----:B-1----:R-:W-:-:S03]  /*3600*/  FFMA R33, R33, R40, R22 ;  /* 0x0000002821217223 */ /* 0x002fc60000000016 */
[----:B------:R-:W-:Y:S01]  /*3610*/  LDS R22, [R12+0x6e4] ;  /* 0x0006e4000c167984 */ /* 0x000fe20000000800 */
[----:B--2---:R-:W-:Y:S01]  /*3620*/  FFMA R18, R18, R43, R33 ;  /* 0x0000002b12127223 */ /* 0x004fe20000000021 */
[----:B------:R-:W-:Y:S02]  /*3630*/  ISETP.NE.AND P2, PT, R94, RZ, PT ;  /* 0x000000ff5e00720c */ /* 0x000fe40003f45270 */
[----:B------:R-:W-:Y:S01]  /*3640*/  ISETP.NE.AND P5, PT, R92, RZ, PT ;  /* 0x000000ff5c00720c */ /* 0x000fe20003fa5270 */
[----:B----4-:R-:W-:Y:S01]  /*3650*/  FFMA R29, R37, R50, R18 ;  /* 0x00000032251d7223 */ /* 0x010fe20000000012 */
[----:B------:R-:W-:Y:S01]  /*3660*/  ISETP.NE.AND P3, PT, R93, RZ, PT ;  /* 0x000000ff5d00720c */ /* 0x000fe20003f65270 */
[----:B------:R-:W0:Y:S04]  /*3670*/  LDS R18, [R12+0x63c] ;  /* 0x00063c000c127984 */ /* 0x000e280000000800 */
[----:B------:R-:W1:Y:S01]  /*3680*/  LDS.128 R36, [R115+0xf0] ;  /* 0x0000f00073247984 */ /* 0x000e620000000c00 */
[----:B------:R-:W-:Y:S01]  /*3690*/  ISETP.NE.AND P4, PT, R90, RZ, PT ;  /* 0x000000ff5a00720c */ /* 0x000fe20003f85270 */
[----:B------:R-:W-:Y:S01]  /*36a0*/  IMAD.MOV.U32 R40, RZ, RZ, RZ ;  /* 0x000000ffff287224 */ /* 0x000fe200078e00ff */
[----:B------:R-:W-:Y:S01]  /*36b0*/  P2R R125, PR, RZ, 0x4 ;  /* 0x00000004ff7d7803 */ /* 0x000fe20000000000 */
[----:B------:R-:W2:Y:S01]  /*36c0*/  LDG.E.CONSTANT R43, desc[UR10][R142.64+0x4] ;  /* 0x0000040a8e2b7981 */ /* 0x000ea2000c1e9900 */
[----:B0-----:R-:W-:Y:S01]  /*36d0*/  FFMA R18, R18, R57, R29 ;  /* 0x0000003912127223 */ /* 0x001fe2000000001d */
[----:B------:R-:W-:-:S02]  /*36e0*/  ISETP.NE.AND P2, PT, R95, RZ, PT ;  /* 0x000000ff5f00720c */ /* 0x000fc40003f45270 */
[----:B------:R-:W4:Y:S01]  /*36f0*/  @P5 LDG.E.CONSTANT R40, desc[UR10][R132.64] ;  /* 0x0000000a84285981 */ /* 0x000f22000c1e9900 */
[----:B-1----:R-:W-:Y:S01]  /*3700*/  FFMA R27, R27, R36, R18 ;  /* 0x000000241b1b7223 */ /* 0x002fe20000000012 */
[----:B------:R-:W-:Y:S01]  /*3710*/  MOV R24, RZ ;  /* 0x000000ff00187202 */ /* 0x000fe20000000f00 */
[----:B------:R-:W-:Y:S01]  /*3720*/  IMAD.MOV.U32 R50, RZ, RZ, RZ ;  /* 0x000000ffff327224 */ /* 0x000fe200078e00ff */
[----:B------:R-:W3:Y:S01]  /*3730*/  LDG.E.CONSTANT R57, desc[UR10][R142.64+-0x2c] ;  /* 0xffffd40a8e397981 */ /* 0x000ee2000c1e9900 */
[----:B------:R-:W-:-:S03]  /*3740*/  FFMA R22, R22, R39, R27 ;  /* 0x0000002716167223 */ /* 0x000fc6000000001b */
[----:B------:R-:W0:Y:S02]  /*3750*/  LDS R27, [R12+0x738] ;  /* 0x000738000c1b7984 */ /* 0x000e240000000800 */
[----:B0-----:R-:W-:Y:S02]  /*3760*/  FFMA R27, R27, R54, R22 ;  /* 0x000000361b1b7223 */ /* 0x001fe40000000016 */
[----:B------:R-:W0:Y:S04]  /*3770*/  LDS R22, [R12+0x78c] ;  /* 0x00078c000c167984 */ /* 0x000e280000000800 */
[----:B------:R-:W-:Y:S01]  /*3780*/  LDS R54, [R12+0xc4] ;  /* 0x0000c4000c367984 */ /* 0x000fe20000000800 */
[----:B0-----:R-:W-:-:S03]  /*3790*/  FFMA R22, R22, R61, R27 ;  /* 0x0000003d16167223 */ /* 0x001fc6000000001b */
[----:B------:R-:W0:Y:S01]  /*37a0*/  LDS R27, [R12+0x1c] ;  /* 0x00001c000c1b7984 */ /* 0x000e220000000800 */
[----:B------:R-:W-:Y:S02]  /*37b0*/  IMAD.MOV.U32 R18, RZ, RZ, RZ ;  /* 0x000000ffff127224 */ /* 0x000fe400078e00ff */
[----:B------:R-:W-:Y:S01]  /*37c0*/  IMAD.MOV.U32 R36, RZ, RZ, RZ ;  /* 0x000000ffff247224 */ /* 0x000fe200078e00ff */
[----:B------:R-:W-:Y:S01]  /*37d0*/  ISETP.NE.AND P5, PT, R119, RZ, PT ;  /* 0x000000ff7700720c */ /* 0x000fe20003fa5270 */
[----:B------:R-:W5:Y:S04]  /*37e0*/  LDG.E.CONSTANT R61, desc[UR10][R142.64+-0x38] ;  /* 0xffffc80a8e3d7981 */ /* 0x000f68000c1e9900 */
[----:B------:R-:W2:Y:S01]  /*37f0*/  @P6 LDG.E.CONSTANT R18, desc[UR10][R144.64] ;  /* 0x0000000a90126981 */ /* 0x000ea2000c1e9900 */
[----:B0-----:R-:W-:-:S03]  /*3800*/  FFMA R44, R27, R45, R22 ;  /* 0x0000002d1b2c7223 */ /* 0x001fc60000000016 */
[----:B------:R-:W4:Y:S04]  /*3810*/  @P3 LDG.E.CONSTANT R36, desc[UR10][R136.64] ;  /* 0x0000000a88243981 */ /* 0x000f28000c1e9900 */
[----:B------:R-:W0:Y:S01]  /*3820*/  LDS R27, [R12+0x70] ;  /* 0x000070000c1b7984 */ /* 0x000e220000000800 */
[----:B------:R-:W-:Y:S01]  /*3830*/  IMAD.MOV.U32 R22, RZ, RZ, RZ ;  /* 0x000000ffff167224 */ /* 0x000fe200078e00ff */
[----:B------:R-:W-:Y:S02]  /*3840*/  ISETP.NE.AND P6, PT, R91, RZ, PT ;  /* 0x000000ff5b00720c */ /* 0x000fe40003fc5270 */
[----:B------:R-:W3:Y:S04]  /*3850*/  LDG.E.CONSTANT R45, desc[UR10][R142.64+-0x8] ;  /* 0xfffff80a8e2d7981 */ /* 0x000ee8000c1e9900 */
[----:B------:R-:W5:Y:S01]  /*3860*/  @P2 LDG.E.CONSTANT R22, desc[UR10][R140.64] ;  /* 0x0000000a8c162981 */ /* 0x000f62000c1e9900 */
[----:B------:R-:W-:-:S02]  /*3870*/  ISETP.NE.AND P2, PT, R125, RZ, PT ;  /* 0x000000ff7d00720c */ /* 0x000fc40003f45270 */
[----:B------:R-:W-:-:S11]  /*3880*/  ISETP.NE.AND P3, PT, R123, RZ, PT ;  /* 0x000000ff7b00720c */ /* 0x000fd60003f65270 */
[----:B------:R-:W4:Y:S01]  /*3890*/  @P2 LDG.E.CONSTANT R24, desc[UR10][R138.64] ;  /* 0x0000000a8a182981 */ /* 0x000f22000c1e9900 */
[----:B------:R-:W-:-:S03]  /*38a0*/  ISETP.NE.AND P2, PT, R124, RZ, PT ;  /* 0x000000ff7c00720c */ /* 0x000fc60003f45270 */
[----:B------:R-:W3:Y:S10]  /*38b0*/  @!P3 LDG.E.CONSTANT R33, desc[UR10][R142.64+0x1c] ;  /* 0x00001c0a8e21b981 */ /* 0x000ef4000c1e9900 */
[----:B------:R-:W3:Y:S01]  /*38c0*/  @!P2 LDG.E.CONSTANT R29, desc[UR10][R142.64+0x28] ;  /* 0x0000280a8e1da981 */ /* 0x000ee2000c1e9900 */
[----:B0-----:R-:W-:Y:S01]  /*38d0*/  FFMA R27, R27, R16, R44 ;  /* 0x000000101b1b7223 */ /* 0x001fe2000000002c */
[----:B------:R-:W-:Y:S01]  /*38e0*/  MOV R16, RZ ;  /* 0x000000ff00107202 */ /* 0x000fe20000000f00 */
[----:B------:R-:W-:-:S05]  /*38f0*/  IMAD.MOV.U32 R44, RZ, RZ, RZ ;  /* 0x000000ffff2c7224 */ /* 0x000fca00078e00ff */
[----:B------:R-:W3:Y:S01]  /*3900*/  @P6 LDG.E.CONSTANT R16, desc[UR10][R130.64] ;  /* 0x0000000a82106981 */ /* 0x000ee2000c1e9900 */
[----:B------:R-:W-:-:S03]  /*3910*/  ISETP.LT.U32.AND P6, PT, R11, 0x6, P5 ;  /* 0x000000060b00780c */ /* 0x000fc60002fc1070 */
[----:B------:R-:W3:Y:S01]  /*3920*/  @P4 LDG.E.CONSTANT R44, desc[UR10][R128.64] ;  /* 0x0000000a802c4981 */ /* 0x000ee2000c1e9900 */
[----:B------:R-:W-:Y:S01]  /*3930*/  ISETP.NE.AND P4, PT, R122, RZ, PT ;  /* 0x000000ff7a00720c */ /* 0x000fe20003f85270 */
[----:B------:R-:W-:Y:S02]  /*3940*/  FFMA R54, R54, R19, R27 ;  /* 0x0000001336367223 */ /* 0x000fe4000000001b */
[----:B------:R-:W3:Y:S04]  /*3950*/  LDG.E.CONSTANT R19, desc[UR10][R142.64+-0x14] ;  /* 0xffffec0a8e137981 */ /* 0x000ee8000c1e9900 */
[----:B------:R-:W3:Y:S04]  /*3960*/  @!P1 LDG.E.CONSTANT R27, desc[UR10][R142.64+0x34] ;  /* 0x0000340a8e1b9981 */ /* 0x000ee8000c1e9900 */
[----:B------:R-:W3:Y:S04]  /*3970*/  @P6 LDG.E.CONSTANT R50, desc[UR10][R126.64] ;  /* 0x0000000a7e326981 */ /* 0x000ee8000c1e9900 */
[----:B------:R-:W3:Y:S01]  /*3980*/  @!P4 LDG.E.CONSTANT R39, desc[UR10][R142.64+0x10] ;  /* 0x0000100a8e27c981 */ /* 0x000ee2000c1e9900 */
[----:B------:R-:W-:-:S03]  /*3990*/  FFMA R77, R71, R34, R54 ;  /* 0x00000022474d7223 */ /* 0x000fc60000000036 */
[----:B------:R-:W0:Y:S04]  /*39a0*/  LDS R34, [R12+0x16c] ;  /* 0x00016c000c227984 */ /* 0x000e280000000800 */
[----:B------:R-:W1:Y:S01]  /*39b0*/  LDS R71, [R12+0x1c0] ;  /* 0x0001c0000c477984 */ /* 0x000e620000000800 */
[----:B0-----:R-:W-:-:S03]  /*39c0*/  FFMA R54, R34, R25, R77 ;  /* 0x0000001922367223 */ /* 0x001fc6000000004d */
[----:B------:R-:W0:Y:S04]  /*39d0*/  LDS R34, [R12+0x214] ;  /* 0x000214000c227984 */ /* 0x000e280000000800 */
[----:B------:R-:W0:Y:S01]  /*39e0*/  LDS R25, [R12+0x268] ;  /* 0x000268000c197984 */ /* 0x000e220000000800 */
[----:B-1----:R-:W-:-:S03]  /*39f0*/  FFMA R77, R71, R20, R54 ;  /* 0x00000014474d7223 */ /* 0x002fc60000000036 */
[----:B------:R-:W1:Y:S04]  /*3a00*/  LDS R20, [R12+0x2bc] ;  /* 0x0002bc000c147984 */ /* 0x000e680000000800 */
[----:B------:R-:W1:Y:S01]  /*3a10*/  LDS R71, [R12+0x310] ;  /* 0x000310000c477984 */ /* 0x000e620000000800 */
[----:B0-----:R-:W-:-:S03]  /*3a20*/  FFMA R54, R34, R23, R77 ;  /* 0x0000001722367223 */ /* 0x001fc6000000004d */
[----:B------:R-:W0:Y:S04]  /*3a30*/  LDS R34, [R12+0x364] ;  /* 0x000364000c227984 */ /* 0x000e280000000800 */
[----:B------:R-:W0:Y:S01]  /*3a40*/  LDS R23, [R12+0x3b8] ;  /* 0x0003b8000c177984 */ /* 0x000e220000000800 */
[----:B------:R-:W-:-:S03]  /*3a50*/  FFMA R25, R25, R66, R54 ;  /* 0x0000004219197223 */ /* 0x000fc60000000036 */
[----:B------:R-:W0:Y:S01]  /*3a60*/  LDS R54, [R12+0x40c] ;  /* 0x00040c000c367984 */ /* 0x000e220000000800 */
[----:B-1----:R-:W-:-:S03]  /*3a70*/  FFMA R20, R20, R69, R25 ;  /* 0x0000004514147223 */ /* 0x002fc60000000019 */
[----:B------:R-:W1:Y:S01]  /*3a80*/  LDS R25, [R12+0x460] ;  /* 0x000460000c197984 */ /* 0x000e620000000800 */
[----:B------:R-:W-:-:S03]  /*3a90*/  FFMA R71, R71, R72, R20 ;  /* 0x0000004847477223 */ /* 0x000fc60000000014 */
[----:B------:R-:W1:Y:S04]  /*3aa0*/  LDS R20, [R12+0x4b4] ;  /* 0x0004b4000c147984 */ /* 0x000e680000000800 */
[----:B------:R-:W1:Y:S01]  /*3ab0*/  LDS R69, [R12+0x508] ;  /* 0x000508000c457984 */ /* 0x000e620000000800 */
[----:B0-----:R-:W-:-:S03]  /*3ac0*/  FFMA R34, R34, R75, R71 ;  /* 0x0000004b22227223 */ /* 0x001fc60000000047 */
[----:B------:R-:W-:Y:S01]  /*3ad0*/  LDS R71, [R12+0x5b0] ;  /* 0x0005b0000c477984 */ /* 0x000fe20000000800 */
[----:B------:R-:W-:-:S03]  /*3ae0*/  FFMA R23, R23, R78, R34 ;  /* 0x0000004e17177223 */ /* 0x000fc60000000022 */
[----:B------:R-:W0:Y:S01]  /*3af0*/  LDS R34, [R12+0x55c] ;  /* 0x00055c000c227984 */ /* 0x000e220000000800 */
[----:B------:R-:W-:-:S03]  /*3b00*/  FFMA R66, R54, R81, R23 ;  /* 0x0000005136427223 */ /* 0x000fc60000000017 */
[----:B------:R-:W0:Y:S04]  /*3b10*/  LDS R54, [R12+0x604] ;  /* 0x000604000c367984 */ /* 0x000e280000000800 */
[----:B------:R-:W2:Y:S01]  /*3b20*/  LDS R75, [R12+0x658] ;  /* 0x000658000c4b7984 */ /* 0x000ea20000000800 */
[----:B-1----:R-:W-:-:S03]  /*3b30*/  FFMA R25, R25, R84, R66 ;  /* 0x0000005419197223 */ /* 0x002fc60000000042 */
[----:B------:R-:W1:Y:S04]  /*3b40*/  LDS R66, [R12+0x6ac] ;  /* 0x0006ac000c427984 */ /* 0x000e680000000800 */
[----:B------:R-:W1:Y:S01]  /*3b50*/  LDS R23, [R12+0x700] ;  /* 0x000700000c177984 */ /* 0x000e620000000800 */
[----:B------:R-:W-:-:S03]  /*3b60*/  FFMA R20, R20, R87, R25 ;  /* 0x0000005714147223 */ /* 0x000fc60000000019 */
[----:B------:R-:W1:Y:S01]  /*3b70*/  LDS R25, [R12+0x7a8] ;  /* 0x0007a8000c197984 */ /* 0x000e620000000800 */
[----:B------:R-:W-:-:S03]  /*3b80*/  FFMA R77, R69, R30, R20 ;  /* 0x0000001e454d7223 */ /* 0x000fc60000000014 */
[----:B------:R-:W1:Y:S04]  /*3b90*/  LDS R69, [R12+0x38] ;  /* 0x000038000c457984 */ /* 0x000e680000000800 */
[----:B------:R-:W1:Y:S04]  /*3ba0*/  LDS R20, [R12+0x8c] ;  /* 0x00008c000c147984 */ /* 0x000e680000000800 */
[----:B------:R-:W-:Y:S01]  /*3bb0*/  LDS R30, [R12+0x134] ;  /* 0x000134000c1e7984 */ /* 0x000fe20000000800 */
[----:B0-----:R-:W-:-:S03]  /*3bc0*/  FFMA R34, R34, R41, R77 ;  /* 0x0000002922227223 */ /* 0x001fc6000000004d */
[----:B------:R-:W0:Y:S01]  /*3bd0*/  LDS R41, [R12+0xe0] ;  /* 0x0000e0000c297984 */ /* 0x000e220000000800 */
[----:B------:R-:W-:-:S03]  /*3be0*/  FFMA R71, R71, R48, R34 ;  /* 0x0000003047477223 */ /* 0x000fc60000000022 */
[----:B------:R-:W-:Y:S01]  /*3bf0*/  LDS R34, [R12+0x1dc] ;  /* 0x0001dc000c227984 */ /* 0x000fe20000000800 */
[----:B------:R-:W-:-:S03]  /*3c00*/  FFMA R54, R54, R51, R71 ;  /* 0x0000003336367223 */ /* 0x000fc60000000047 */
[----:B------:R-:W0:Y:S01]  /*3c10*/  LDS R51, [R12+0x188] ;  /* 0x000188000c337984 */ /* 0x000e220000000800 */
[----:B--2---:R-:W-:-:S03]  /*3c20*/  FFMA R75, R75, R58, R54 ;  /* 0x0000003a4b4b7223 */ /* 0x004fc60000000036 */
[----:B------:R-:W-:Y:S01]  /*3c30*/  LDS R48, [R12+0x284] ;  /* 0x000284000c307984 */ /* 0x000fe20000000800 */
[----:B-1----:R-:W-:-:S03]  /*3c40*/  FFMA R66, R66, R37, R75 ;  /* 0x0000002542427223 */ /* 0x002fc6000000004b */
[----:B------:R-:W1:Y:S01]  /*3c50*/  LDS R37, [R12+0x230] ;  /* 0x000230000c257984 */ /* 0x000e620000000800 */
[----:B------:R-:W-:-:S03]  /*3c60*/  FFMA R23, R23, R52, R66 ;  /* 0x0000003417177223 */ /* 0x000fc60000000042 */
[----:B------:R-:W-:Y:S01]  /*3c70*/  LDS R52, [R12+0x32c] ;  /* 0x00032c000c347984 */ /* 0x000fe20000000800 */
[----:B------:R-:W-:-:S03]  /*3c80*/  FFMA R68, R68, R55, R23 ;  /* 0x0000003744447223 */ /* 0x000fc60000000017 */
[----:B------:R-:W2:Y:S01]  /*3c90*/  LDS R23, [R12+0x2d8] ;  /* 0x0002d8000c177984 */ /* 0x000ea20000000800 */
[----:B------:R-:W-:-:S03]  /*3ca0*/  FFMA R62, R25, R62, R68 ;  /* 0x0000003e193e7223 */ /* 0x000fc60000000044 */
[----:B------:R-:W5:Y:S01]  /*3cb0*/  LDS R25, [R12+0x380] ;  /* 0x000380000c197984 */ /* 0x000f620000000800 */
[----:B------:R-:W-:-:S04]  /*3cc0*/  FFMA R69, R69, R46, R62 ;  /* 0x0000002e45457223 */ /* 0x000fc8000000003e */
[----:B------:R-:W-:Y:S02]  /*3cd0*/  FFMA R46, R20, R17, R69 ;  /* 0x00000011142e7223 */ /* 0x000fe40000000045 */
[----:B------:R-:W4:Y:S02]  /*3ce0*/  LDS R20, [R12+0x3d4] ;  /* 0x0003d4000c147984 */ /* 0x000f240000000800 */
[----:B0-----:R-:W-:Y:S02]  /*3cf0*/  FFMA R41, R41, R32, R46 ;  /* 0x0000002029297223 */ /* 0x001fe4000000002e */
[----:B------:R-:W0:Y:S02]  /*3d00*/  LDS R17, [R12+0x428] ;  /* 0x000428000c117984 */ /* 0x000e240000000800 */
[----:B------:R-:W-:Y:S02]  /*3d10*/  FFMA R32, R30, R35, R41 ;  /* 0x000000231e207223 */ /* 0x000fe40000000029 */
[----:B------:R-:W-:Y:S02]  /*3d20*/  LDS R46, [R12+0x7c4] ;  /* 0x0007c4000c2e7984 */ /* 0x000fe40000000800 */
[----:B------:R-:W-:-:S02]  /*3d30*/  FFMA R51, R51, R26, R32 ;  /* 0x0000001a33337223 */ /* 0x000fc40000000020 */
[----:B------:R-:W0:Y:S02]  /*3d40*/  LDS R30, [R12+0x47c] ;  /* 0x00047c000c1e7984 */ /* 0x000e240000000800 */
[----:B------:R-:W-:Y:S02]  /*3d50*/  FFMA R34, R34, R21, R51 ;  /* 0x0000001522227223 */ /* 0x000fe40000000033 */
[----:B------:R-:W-:Y:S02]  /*3d60*/  LDS R32, [R12+0x674] ;  /* 0x000674000c207984 */ /* 0x000fe40000000800 */
[----:B-1----:R-:W-:Y:S02]  /*3d70*/  FFMA R37, R37, R64, R34 ;  /* 0x0000004025257223 */ /* 0x002fe40000000022 */
[----:B------:R-:W1:Y:S02]  /*3d80*/  LDS R21, [R12+0x4d0] ;  /* 0x0004d0000c157984 */ /* 0x000e640000000800 */
[----:B------:R-:W-:-:S02]  /*3d90*/  FFMA R48, R48, R67, R37 ;  /* 0x0000004330307223 */ /* 0x000fc40000000025 */
[----:B------:R-:W-:Y:S02]  /*3da0*/  LDS R35, [R12+0x6c8] ;  /* 0x0006c8000c237984 */ /* 0x000fe40000000800 */
[----:B--2---:R-:W-:Y:S02]  /*3db0*/  FFMA R23, R23, R70, R48 ;  /* 0x0000004617177223 */ /* 0x004fe40000000030 */
[----:B------:R-:W-:Y:S02]  /*3dc0*/  LDS R37, [R12+0x770] ;  /* 0x000770000c257984 */ /* 0x000fe40000000800 */
[----:B------:R-:W-:Y:S02]  /*3dd0*/  FFMA R52, R52, R73, R23 ;  /* 0x0000004934347223 */ /* 0x000fe40000000017 */
[----:B------:R-:W-:Y:S02]  /*3de0*/  LDS R48, [R12+0x71c] ;  /* 0x00071c000c307984 */ /* 0x000fe40000000800 */
[----:B-----5:R-:W-:-:S02]  /*3df0*/  FFMA R25, R25, R76, R52 ;  /* 0x0000004c19197223 */ /* 0x020fc40000000034 */
[----:B------:R-:W-:Y:S02]  /*3e00*/  LDS R23, [R12+0x578] ;  /* 0x000578000c177984 */ /* 0x000fe40000000800 */
[----:B----4-:R-:W-:Y:S02]  /*3e10*/  FFMA R26, R20, R79, R25 ;  /* 0x0000004f141a7223 */ /* 0x010fe40000000019 */
[----:B------:R-:W2:Y:S02]  /*3e20*/  LDS R20, [R12+0x524] ;  /* 0x000524000c147984 */ /* 0x000ea40000000800 */
[----:B0-----:R-:W-:Y:S02]  /*3e30*/  FFMA R17, R17, R82, R26 ;  /* 0x0000005211117223 */ /* 0x001fe4000000001a */
[----:B------:R-:W-:Y:S04]  /*3e40*/  LDS R25, [R12+0x620] ;  /* 0x000620000c197984 */ /* 0x000fe80000000800 */
[----:B------:R-:W0:Y:S01]  /*3e50*/  LDS R26, [R12+0x5cc] ;  /* 0x0005cc000c1a7984 */ /* 0x000e220000000800 */
[----:B------:R-:W-:Y:S01]  /*3e60*/  BAR.SYNC.DEFER_BLOCKING 0x0 ;  /* 0x0000000000007b1d */ /* 0x000fe20000010000 */
[----:B------:R-:W-:-:S05]  /*3e70*/  FFMA R30, R30, R85, R17 ;  /* 0x000000551e1e7223 */ /* 0x000fca0000000011 */
[----:B------:R-:W-:Y:S04]  /*3e80*/  STS [R89], R118 ;  /* 0x0000007659007388 */ /* 0x000fe80000000800 */
[----:B------:R-:W-:Y:S04]  /*3e90*/  STS [R89+0x4], R18 ;  /* 0x0000041259007388 */ /* 0x000fe80000000800 */
[----:B------:R-:W-:Y:S04]  /*3ea0*/  STS [R89+0x8], R22 ;  /* 0x0000081659007388 */ /* 0x000fe80000000800 */
[----:B------:R-:W-:Y:S04]  /*3eb0*/  STS [R89+0xc], R24 ;  /* 0x00000c1859007388 */ /* 0x000fe80000000800 */
[----:B------:R-:W-:Y:S04]  /*3ec0*/  STS [R89+0x10], R36 ;  /* 0x0000102459007388 */ /* 0x000fe80000000800 */
[----:B------:R-:W-:Y:S04]  /*3ed0*/  STS [R89+0x14], R40 ;  /* 0x0000142859007388 */ /* 0x000fe80000000800 */
[----:B---3--:R-:W-:Y:S04]  /*3ee0*/  STS [R89+0x18], R16 ;  /* 0x0000181059007388 */ /* 0x008fe80000000800 */
        /* <DEDUP_REMOVED lines=14> */
[----:B-1----:R-:W-:-:S04]  /*3fd0*/  FFMA R21, R21, R28, R30 ;  /* 0x0000001c15157223 */ /* 0x002fc8000000001e */
[----:B--2---:R-:W-:-:S04]  /*3fe0*/  FFMA R20, R20, R31, R21 ;  /* 0x0000001f14147223 */ /* 0x004fc80000000015 */
[----:B------:R-:W-:-:S04]  /*3ff0*/  FFMA R31, R23, R42, R20 ;  /* 0x0000002a171f7223 */ /* 0x000fc80000000014 */
[----:B0-----:R-:W-:Y:S01]  /*4000*/  FFMA R26, R26, R49, R31 ;  /* 0x000000311a1a7223 */ /* 0x001fe2000000001f */
[----:B------:R-:W-:Y:S04]  /*4010*/  LDS R47, [R12] ;  /* 0x000000000c2f7984 */ /* 0x000fe80000000800 */
[----:B------:R-:W0:Y:S04]  /*4020*/  LDS.128 R16, [R115] ;  /* 0x0000000073107984 */ /* 0x000e280000000c00 */
[----:B------:R-:W1:Y:S04]  /*4030*/  LDS R50, [R12+0x54] ;  /* 0x000054000c327984 */ /* 0x000e680000000800 */
[----:B------:R-:W-:Y:S04]  /*4040*/  LDS R55, [R12+0xa8] ;  /* 0x0000a8000c377984 */ /* 0x000fe80000000800 */
[----:B------:R-:W2:Y:S01]  /*4050*/  LDS.128 R20, [R115+0x10] ;  /* 0x0000100073147984 */ /* 0x000ea20000000c00 */
[----:B---3--:R-:W-:-:S03]  /*4060*/  FFMA R33, R25, R56, R26 ;  /* 0x0000003819217223 */ /* 0x008fc6000000001a */
[----:B------:R-:W-:Y:S04]  /*4070*/  LDS R58, [R12+0xfc] ;  /* 0x0000fc000c3a7984 */ /* 0x000fe80000000800 */
[----:B------:R-:W3:Y:S01]  /*4080*/  LDS.128 R28, [R115+0x20] ;  /* 0x00002000731c7984 */ /* 0x000ee20000000c00 */
[----:B------:R-:W-:-:S03]  /*4090*/  FFMA R32, R32, R59, R33 ;  /* 0x0000003b20207223 */ /* 0x000fc60000000021 */
[----:B------:R-:W-:Y:S04]  /*40a0*/  LDS R57, [R12+0x150] ;  /* 0x000150000c397984 */ /* 0x000fe80000000800 */
[----:B------:R-:W4:Y:S01]  /*40b0*/  LDS.128 R24, [R115+0x30] ;  /* 0x0000300073187984 */ /* 0x000f220000000c00 */
[----:B------:R-:W-:-:S03]  /*40c0*/  FFMA R39, R35, R38, R32 ;  /* 0x0000002623277223 */ /* 0x000fc60000000020 */
[----:B------:R-:W5:Y:S01]  /*40d0*/  LDS R62, [R12+0x1a4] ;  /* 0x0001a4000c3e7984 */ /* 0x000f620000000800 */
[----:B------:R-:W-:-:S03]  /*40e0*/  FFMA R48, R48, R53, R39 ;  /* 0x0000003530307223 */ /* 0x000fc60000000027 */
[----:B------:R-:W-:Y:S04]  /*40f0*/  LDS R65, [R12+0x1f8] ;  /* 0x0001f8000c417984 */ /* 0x000fe80000000800 */
[----:B------:R-:W5:Y:S01]  /*4100*/  LDS.128 R32, [R115+0x40] ;  /* 0x0000400073207984 */ /* 0x000f620000000c00 */
[----:B------:R-:W-:-:S03]  /*4110*/  FFMA R45, R37, R60, R48 ;  /* 0x0000003c252d7223 */ /* 0x000fc60000000030 */
[----:B------:R-:W-:Y:S04]  /*4120*/  LDS R68, [R12+0x24c] ;  /* 0x00024c000c447984 */ /* 0x000fe80000000800 */
[----:B------:R-:W5:Y:S01]  /*4130*/  LDS.128 R40, [R115+0x50] ;  /* 0x0000500073287984 */ /* 0x000f620000000c00 */
[----:B------:R-:W-:-:S03]  /*4140*/  FFMA R46, R46, R63, R45 ;  /* 0x0000003f2e2e7223 */ /* 0x000fc6000000002d */
[----:B------:R-:W-:Y:S04]  /*4150*/  LDS R69, [R12+0x2a0] ;  /* 0x0002a0000c457984 */ /* 0x000fe80000000800 */
[----:B------:R-:W5:Y:S01]  /*4160*/  LDS.128 R36, [R115+0x60] ;  /* 0x0000600073247984 */ /* 0x000f620000000c00 */
[----:B0-----:R-:W-:-:S03]  /*4170*/  FFMA R49, R47, R16, R46 ;  /* 0x000000102f317223 */ /* 0x001fc6000000002e */
[----:B------:R-:W0:Y:S01]  /*4180*/  LDS R70, [R12+0x2f4] ;  /* 0x0002f4000c467984 */ /* 0x000e220000000800 */
[----:B-1----:R-:W-:-:S03]  /*4190*/  FFMA R16, R50, R19, R49 ;  /* 0x0000001332107223 */ /* 0x002fc60000000031 */
[----:B------:R-:W-:Y:S04]  /*41a0*/  LDS R71, [R12+0x348] ;  /* 0x000348000c477984 */ /* 0x000fe80000000800 */
[----:B------:R-:W1:Y:S01]  /*41b0*/  LDS.128 R44, [R115+0x70] ;  /* 0x00007000732c7984 */ /* 0x000e620000000c00 */
[----:B--2---:R-:W-:-:S03]  /*41c0*/  FFMA R19, R55, R22, R16 ;  /* 0x0000001637137223 */ /* 0x004fc60000000010 */
[----:B------:R-:W-:Y:S04]  /*41d0*/  LDS R72, [R12+0x39c] ;  /* 0x00039c000c487984 */ /* 0x000fe80000000800 */
[----:B------:R-:W2:Y:S01]  /*41e0*/  LDS.128 R48, [R115+0x80] ;  /* 0x0000800073307984 */ /* 0x000ea20000000c00 */
[----:B---3--:R-:W-:-:S03]  /*41f0*/  FFMA R58, R58, R29, R19 ;  /* 0x0000001d3a3a7223 */ /* 0x008fc60000000013 */
[----:B------:R-:W-:Y:S04]  /*4200*/  LDS R77, [R12+0x3f0] ;  /* 0x0003f0000c4d7984 */ /* 0x000fe80000000800 */
[----:B------:R-:W3:Y:S01]  /*4210*/  LDS.128 R52, [R115+0x90] ;  /* 0x0000900073347984 */ /* 0x000ee20000000c00 */
[----:B----4-:R-:W-:-:S03]  /*4220*/  FFMA R19, R57, R24, R58 ;  /* 0x0000001839137223 */ /* 0x010fc6000000003a */
[----:B------:R-:W4:Y:S01]  /*4230*/  LDS R80, [R12+0x444] ;  /* 0x000444000c507984 */ /* 0x000f220000000800 */
[----:B-----5:R-:W-:-:S03]  /*4240*/  FFMA R16, R62, R27, R19 ;  /* 0x0000001b3e107223 */ /* 0x020fc60000000013 */
        /* <DEDUP_REMOVED lines=8> */
[----:B------:R-:W-:-:S03]  /*42d0*/  FFMA R69, R69, R36, R68 ;  /* 0x0000002445457223 */ /* 0x000fc60000000044 */
        /* <DEDUP_REMOVED lines=10> */
[----:B------:R-:W-:Y:S04]  /*4380*/  LDS R39, [R12+0x690] ;  /* 0x000690000c277984 */ /* 0x000fe80000000800 */
[----:B------:R-:W2:Y:S01]  /*4390*/  LDS.128 R76, [R115+0xf0] ;  /* 0x0000f000734c7984 */ /* 0x000ea20000000c00 */
[----:B-----5:R-:W-:-:S03]  /*43a0*/  FFMA R41, R29, R58, R80 ;  /* 0x0000003a1d297223 */ /* 0x020fc60000000050 */
[----:B------:R-:W3:Y:S01]  /*43b0*/  LDS R34, [R12+0x6e4] ;  /* 0x0006e4000c227984 */ /* 0x000ee20000000800 */
[----:B------:R-:W-:-:S03]  /*43c0*/  FFMA R36, R22, R61, R41 ;  /* 0x0000003d16247223 */ /* 0x000fc60000000029 */
[----:B------:R-:W-:Y:S04]  /*43d0*/  LDS R29, [R12+0x738] ;  /* 0x000738000c1d7984 */ /* 0x000fe80000000800 */
[----:B------:R-:W4:Y:S01]  /*43e0*/  LDS.128 R80, [R115+0x100] ;  /* 0x0001000073507984 */ /* 0x000f220000000c00 */
[----:B------:R-:W-:-:S03]  /*43f0*/  FFMA R19, R19, R64, R36 ;  /* 0x0000004013137223 */ /* 0x000fc60000000024 */
[----:B------:R-:W-:Y:S04]  /*4400*/  LDS R22, [R12+0x78c] ;  /* 0x00078c000c167984 */ /* 0x000fe80000000800 */
[----:B------:R-:W5:Y:S04]  /*4410*/  LDS.128 R84, [R115+0x110] ;  /* 0x0001100073547984 */ /* 0x000f680000000c00 */
[----:B------:R-:W5:Y:S01]  /*4420*/  LDS R36, [R12+0x1c] ;  /* 0x00001c000c247984 */ /* 0x000f620000000800 */
[----:B------:R-:W-:-:S03]  /*4430*/  FFMA R46, R16, R67, R19 ;  /* 0x00000043102e7223 */ /* 0x000fc60000000013 */
[----:B------:R-:W5:Y:S04]  /*4440*/  LDS R41, [R12+0x70] ;  /* 0x000070000c297984 */ /* 0x000f680000000800 */
[----:B------:R-:W5:Y:S01]  /*4450*/  LDS R16, [R12+0xc4] ;  /* 0x0000c4000c107984 */ /* 0x000f620000000800 */
[----:B0-----:R-:W-:-:S03]  /*4460*/  FFMA R27, R27, R70, R46 ;  /* 0x000000461b1b7223 */ /* 0x001fc6000000002e */
[----:B------:R-:W0:Y:S01]  /*4470*/  LDS R19, [R12+0x118] ;  /* 0x000118000c137984 */ /* 0x000e220000000800 */
[----:B-1----:R-:W-:-:S03]  /*4480*/  FFMA R24, R24, R73, R27 ;  /* 0x0000004918187223 */ /* 0x002fc6000000001b */
[----:B------:R-:W1:Y:S01]  /*4490*/  LDS R46, [R12+0x16c] ;  /* 0x00016c000c2e7984 */ /* 0x000e620000000800 */
[----:B--2---:R-:W-:-:S03]  /*44a0*/  FFMA R39, R39, R76, R24 ;  /* 0x0000004c27277223 */ /* 0x004fc60000000018 */
[----:B------:R-:W2:Y:S01]  /*44b0*/  LDS R27, [R12+0x1c0] ;  /* 0x0001c0000c1b7984 */ /* 0x000ea20000000800 */
[----:B---3--:R-:W-:-:S03]  /*44c0*/  FFMA R34, R34, R79, R39 ;  /* 0x0000004f22227223 */ /* 0x008fc60000000027 */
[----:B------:R-:W3:Y:S04]  /*44d0*/  LDS R24, [R12+0x214] ;  /* 0x000214000c187984 */ /* 0x000ee80000000800 */
[----:B------:R-:W3:Y:S01]  /*44e0*/  LDS R39, [R12+0x268] ;  /* 0x000268000c277984 */ /* 0x000ee20000000800 */
[----:B----4-:R-:W-:-:S03]  /*44f0*/  FFMA R29, R29, R82, R34 ;  /* 0x000000521d1d7223 */ /* 0x010fc60000000022 */
[----:B------:R-:W4:Y:S01]  /*4500*/  LDS R34, [R12+0x2bc] ;  /* 0x0002bc000c227984 */ /* 0x000f220000000800 */
[----:B-----5:R-:W-:-:S03]  /*4510*/  FFMA R29, R22, R85, R29 ;  /* 0x00000055161d7223 */ /* 0x020fc6000000001d */
[----:B------:R-:W5:Y:S01]  /*4520*/  LDS R49, [R12+0x310] ;  /* 0x000310000c317984 */ /* 0x000f620000000800 */
[----:B------:R-:W-:-:S03]  /*4530*/  FFMA R36, R36, R17, R29 ;  /* 0x0000001124247223 */ /* 0x000fc6000000001d */
[----:B------:R-:W5:Y:S01]  /*4540*/  LDS R22, [R12+0x364] ;  /* 0x000364000c167984 */ /* 0x000f620000000800 */
[----:B------:R-:W-:-:S03]  /*4550*/  FFMA R41, R41, R20, R36 ;  /* 0x0000001429297223 */ /* 0x000fc60000000024 */
[----:B------:R-:W5:Y:S01]  /*4560*/  LDS R17, [R12+0x3b8] ;  /* 0x0003b8000c117984 */ /* 0x000f620000000800 */
[----:B------:R-:W-:-:S03]  /*4570*/  FFMA R20, R16, R23, R41 ;  /* 0x0000001710147223 */ /* 0x000fc60000000029 */
        /* <DEDUP_REMOVED lines=8> */
[----:B------:R-:W3:Y:S01]  /*4600*/  LDS R24, [R12+0x55c] ;  /* 0x00055c000c187984 */ /* 0x000ee20000000800 */
[----:B------:R-:W-:-:S03]  /*4610*/  FFMA R39, R39, R42, R30 ;  /* 0x0000002a27277223 */ /* 0x000fc6000000001e */
        /* <DEDUP_REMOVED lines=61> */
[----:B----4-:R-:W-:-:S04]  /*49f0*/  FFMA R23, R23, R60, R26 ;  /* 0x0000003c17177223 */ /* 0x010fc8000000001a */
[----:B-----5:R-:W-:-:S04]  /*4a00*/  FFMA R24, R24, R63, R23 ;  /* 0x0000003f18187223 */ /* 0x020fc80000000017 */
[----:B------:R-:W-:-:S04]  /*4a10*/  FFMA R25, R25, R66, R24 ;  /* 0x0000004219197223 */ /* 0x000fc80000000018 */
[----:B------:R-:W-:-:S04]  /*4a20*/  FFMA R22, R22, R69, R25 ;  /* 0x0000004516167223 */ /* 0x000fc80000000019 */
[----:B------:R-:W-:Y:S01]  /*4a30*/  FFMA R17, R17, R72, R22 ;  /* 0x0000004811117223 */ /* 0x000fe20000000016 */
[----:B------:R-:W-:-:S03]  /*4a40*/  UIADD3 UR4, UPT, UPT, UR4, 0x1, URZ ;  /* 0x0000000104047890 */ /* 0x000fc6000fffe0ff */
[----:B0-----:R-:W-:Y:S01]  /*4a50*/  FFMA R16, R16, R75, R17 ;  /* 0x0000004b10107223 */ /* 0x001fe20000000011 */
[----:B------:R-:W-:-:S03]  /*4a60*/  UISETP.NE.AND UP0, UPT, UR4, 0x4, UPT ;  /* 0x000000040400788c */ /* 0x000fc6000bf05270 */
[----:B-1----:R-:W-:-:S04]  /*4a70*/  FFMA R19, R19, R78, R16 ;  /* 0x0000004e13137223 */ /* 0x002fc80000000010 */
[----:B--2---:R-:W-:-:S04]  /*4a80*/  FFMA R18, R18, R81, R19 ;  /* 0x0000005112127223 */ /* 0x004fc80000000013 */
[----:B---3--:R-:W-:Y:S01]  /*4a90*/  FFMA R21, R21, R84, R18 ;  /* 0x0000005415157223 */ /* 0x008fe20000000012 */
[----:B------:R-:W-:Y:S01]  /*4aa0*/  IADD3 R15, PT, PT, R15, 0x498, RZ ;  /* 0x000004980f0f7810 */ /* 0x000fe20007ffe0ff */
[----:B------:R-:W-:Y:S01]  /*4ab0*/  VIADD R14, R14, 0x498 ;  /* 0x000004980e0e7836 */ /* 0x000fe20000000000 */
[----:B------:R-:W-:Y:S01]  /*4ac0*/  IADD3 R4, PT, PT, R4, 0x498, RZ ;  /* 0x0000049804047810 */ /* 0x000fe20007ffe0ff */
[----:B------:R-:W-:Y:S01]  /*4ad0*/  FFMA R87, R20, R87, R21 ;  /* 0x0000005714577223 */ /* 0x000fe20000000015 */
[----:B------:R-:W-:Y:S01]  /*4ae0*/  VIADD R13, R13, 0x498 ;  /* 0x000004980d0d7836 */ /* 0x000fe20000000000 */
[----:B------:R-:W-:Y:S01]  /*4af0*/  IADD3 R6, PT, PT, R6, 0x498, RZ ;  /* 0x0000049806067810 */ /* 0x000fe20007ffe0ff */
[----:B------:R-:W-:Y:S01]  /*4b00*/  VIADD R9, R9, 0x498 ;  /* 0x0000049809097836 */ /* 0x000fe20000000000 */
[----:B------:R-:W-:Y:S01]  /*4b10*/  IADD3 R7, PT, PT, R7, 0x498, RZ ;  /* 0x0000049807077810 */ /* 0x000fe20007ffe0ff */
[----:B------:R-:W-:Y:S02]  /*4b20*/  VIADD R5, R5, 0x498 ;  /* 0x0000049805057836 */ /* 0x000fe40000000000 */
[----:B------:R-:W-:Y:S01]  /*4b30*/  VIADD R8, R8, 0x498 ;  /* 0x0000049808087836 */ /* 0x000fe20000000000 */
[----:B------:R-:W-:Y:S06]  /*4b40*/  BRA.U UP0, `(.L_x_0) ;  /* 0xffffffd1008c7547 */ /* 0x000fec000b83ffff */
[----:B------:R-:W0:Y:S01]  /*4b50*/  LDC.64 R4, c[0x0][0x390] ;  /* 0x0000e400ff047b82 */ /* 0x000e220000000a00 */
[----:B------:R-:W-:-:S04]  /*4b60*/  IMAD R7, R2, 0x31, R0 ;  /* 0x0000003102077824 */ /* 0x000fc800078e0200 */
[----:B------:R-:W-:-:S04]  /*4b70*/  IMAD R10, R10, 0x188, R7 ;  /* 0x000001880a0a7824 */ /* 0x000fc800078e0207 */
[----:B------:R-:W-:-:S04]  /*4b80*/  IMAD R3, R3, 0x7, R10 ;  /* 0x0000000703037824 */ /* 0x000fc800078e020a */
[----:B0-----:R-:W-:-:S05]  /*4b90*/  IMAD.WIDE.U32 R2, R3, 0x4, R4 ;  /* 0x0000000403027825 */ /* 0x001fca00078e0004 */
[----:B------:R-:W-:Y:S01]  /*4ba0*/  STG.E desc[UR10][R2.64], R87 ;  /* 0x0000005702007986 */ /* 0x000fe2000c10190a */
[----:B------:R-:W-:Y:S05]  /*4bb0*/  EXIT ;  /* 0x000000000000794d */ /* 0x000fea0003800000 */
.L_x_1:
[----:B------:R-:W-:-:S00]  /*4bc0*/  BRA `(.L_x_1) ;  /* 0xfffffffc00fc7947 */ /* 0x000fc0000383ffff */
[----:B------:R-:W-:-:S00]  /*4bd0*/  NOP ;  /* 0x0000000000007918 */ /* 0x000fc00000000000 */
        /* <DEDUP_REMOVED lines=10> */
.L_x_2:


//--------------------- .nv.shared.default_function_kernel0 --------------------------
	.section	.nv.shared.default_function_kernel0,"aw",@nobits
	.sectionflags	@""
	.align	4
.nv.shared.default_function_kernel0:
	.zero		5344


//--------------------- .nv.shared.reserved.0     --------------------------
	.section	.nv.shared.reserved.0,"aw",@nobits
	.weak		__nv_reservedSMEM_offset_0_alias
	.size		__nv_reservedSMEM_offset_0_alias, 0, 64
	.other		__nv_reservedSMEM_offset_0_alias,@"STO_CUDA_RESERVED_SHARED STV_DEFAULT"
__nv_reservedSMEM_offset_0_alias:
	.zero		0
	.zero		64


//--------------------- .nv.constant0.default_function_kernel0 --------------------------
	.section	.nv.constant0.default_function_kernel0,"a",@progbits
	.sectionflags	@""
	.align	4
.nv.constant0.default_function_kernel0:
	.zero		920


//--------------------- SYMBOLS --------------------------

	.type		.nv.reservedSmem.offset0,@object
	.size		.nv.reservedSmem.offset0,0x4
	.type		.nv.reservedSmem.cap,@object
	.size		.nv.reservedSmem.cap,0x4
